// auto-generated by cutlass_sweep.gemm — config: {"arch": "sm_90", "cluster_m": 1, "cluster_n": 2, "dtype": "e4m3", "stages": 3, "tile_k": 64, "tile_m": 256, "tile_n": 128}
#include "cutlass/cutlass.h"
#include "cutlass/gemm/collective/collective_builder.hpp"
#include "cutlass/gemm/device/gemm_universal_adapter.h"
#include "cutlass/gemm/kernel/gemm_universal.hpp"
#include "cutlass/epilogue/collective/collective_builder.hpp"

using ElemA = cutlass::float_e4m3_t;
using ElemB = cutlass::float_e4m3_t;
using ElemCD = cutlass::float_e4m3_t;
using Acc  = float;
using TileShape    = cute::Shape<cute::_256, cute::_128, cute::_64>;
using ClusterShape = cute::Shape<cute::_1, cute::_2, cute::_1>;

using CollectiveEpilogue = typename cutlass::epilogue::collective::CollectiveBuilder<
    cutlass::arch::Sm90, cutlass::arch::OpClassTensorOp,
    TileShape, ClusterShape,
    cutlass::epilogue::collective::EpilogueTileAuto,
    Acc, Acc,
    ElemCD, cutlass::layout::RowMajor, 128 / cutlass::sizeof_bits<ElemCD>::value,
    ElemCD, cutlass::layout::RowMajor, 128 / cutlass::sizeof_bits<ElemCD>::value,
    cutlass::epilogue::collective::EpilogueScheduleAuto
  >::CollectiveOp;

using CollectiveMainloop = typename cutlass::gemm::collective::CollectiveBuilder<
    cutlass::arch::Sm90, cutlass::arch::OpClassTensorOp,
    ElemA, cutlass::layout::RowMajor, 128 / cutlass::sizeof_bits<ElemA>::value,
    ElemB, cutlass::layout::ColumnMajor, 128 / cutlass::sizeof_bits<ElemB>::value,
    Acc,
    TileShape, ClusterShape,
    cutlass::gemm::collective::StageCount<3>,
    cutlass::gemm::collective::KernelScheduleAuto
  >::CollectiveOp;

using GemmKernel = cutlass::gemm::kernel::GemmUniversal<
    cute::Shape<int,int,int,int>,
    CollectiveMainloop,
    CollectiveEpilogue
>;
using Gemm = cutlass::gemm::device::GemmUniversalAdapter<GemmKernel>;

// Force the device kernel symbol into the cubin without needing a host main.
auto* _anchor = &cutlass::device_kernel<GemmKernel>;


// ===== COMPILED SASS (sm_90a) =====

	.target	sm_90a

	.elftype	@"ET_EXEC"


//--------------------- .note.nv.tkinfo           --------------------------
	.section	.note.nv.tkinfo,"",@"SHT_NOTE"
	.sectionflags	@"SHF_NOTE_NV_TKINFO"
	.tkinfo
        /*0018*/ 	.word	0x00000002
        /*0030*/ 	.string	""
        /*0030*/ 	.string	"ptxas"
        /*0030*/ 	.string	"Cuda compilation tools, release 13.0, V13.0.88"
        /*0030*/ 	.string	"Build cuda_13.0.r13.0/compiler.36424714_0"
        /*0030*/ 	.string	"-arch sm_90a -m 64 "



//--------------------- .note.nv.cuinfo           --------------------------
	.section	.note.nv.cuinfo,"",@"SHT_NOTE"
	.sectionflags	@"SHF_NOTE_NV_CUINFO"
        /*0018*/ 	.short	0x0002
        /*001a*/ 	.short	0x005a
        /*001c*/ 	.short	0x0082
	.zero		2


//--------------------- .nv.info                  --------------------------
	.section	.nv.info,"",@"SHT_CUDA_INFO"
	.align	4


	//----- nvinfo : EIATTR_REGCOUNT
	.align		4
        /*0000*/ 	.byte	0x04, 0x2f
        /*0002*/ 	.short	(.L_12 - .L_11)
	.align		4
.L_11:
        /*0004*/ 	.word	index@(_ZN7cutlass13device_kernelINS_4gemm6kernel13GemmUniversalIN4cute5tupleIJiiiiEEENS1_10collective13CollectiveMmaINS1_37MainloopSm90TmaGmmaWarpSpecializedFP8ILi3ENS5_IJNS4_1CILi1EEENSA_ILi2EEESB_EEENS1_35KernelTmaWarpSpecializedCooperativeEEENS5_IJNSA_ILi256EEENSA_ILi128EEENSA_ILi64EEEEEENS_12float_e4m3_tENS5_IJlSB_lEEESK_SL_NS4_8TiledMMAINS4_8MMA_AtomIJNS4_4SM904GMMA31MMA_64x128x32_F32E4M3E4M3_SS_TNILNSP_7ScaleInE1ELSR_1EEEEEENS4_6LayoutINS5_IJSC_SB_SB_EEENS5_IJSB_NSA_ILi0EEESW_EEEEENS5_IJNS4_10UnderscoreESZ_SZ_EEEEENS4_23SM90_TMA_LOAD_MULTICASTENS4_14ComposedLayoutINS4_7SwizzleILi2ELi4ELi3EEENS4_18smem_ptr_flag_bitsILi8EEENSU_INS5_IJNSA_ILi8EEESI_EEENS5_IJSI_SB_EEEEEEEvNS4_8identityENS4_13SM90_TMA_LOADES1C_vS1D_EENS_8epilogue10collective6detail29Sm90TmaWarpSpecializedAdapterINS1H_15DefaultEpilogueISK_SL_SL_NS1G_6thread17LinearCombinationISK_Li1EffLNS1L_9ScaleType4KindE0ELNS_15FloatRoundStyleE2ESK_EENS1_15EpilogueDefaultEEEEEvvEEEEvNT_6ParamsE)
        /*0008*/ 	.word	0x000000a8


	//----- nvinfo : EIATTR_FRAME_SIZE
	.align		4
.L_12:
        /*000c*/ 	.byte	0x04, 0x11
        /*000e*/ 	.short	(.L_14 - .L_13)
	.align		4
.L_13:
        /*0010*/ 	.word	index@(_ZN7cutlass13device_kernelINS_4gemm6kernel13GemmUniversalIN4cute5tupleIJiiiiEEENS1_10collective13CollectiveMmaINS1_37MainloopSm90TmaGmmaWarpSpecializedFP8ILi3ENS5_IJNS4_1CILi1EEENSA_ILi2EEESB_EEENS1_35KernelTmaWarpSpecializedCooperativeEEENS5_IJNSA_ILi256EEENSA_ILi128EEENSA_ILi64EEEEEENS_12float_e4m3_tENS5_IJlSB_lEEESK_SL_NS4_8TiledMMAINS4_8MMA_AtomIJNS4_4SM904GMMA31MMA_64x128x32_F32E4M3E4M3_SS_TNILNSP_7ScaleInE1ELSR_1EEEEEENS4_6LayoutINS5_IJSC_SB_SB_EEENS5_IJSB_NSA_ILi0EEESW_EEEEENS5_IJNS4_10UnderscoreESZ_SZ_EEEEENS4_23SM90_TMA_LOAD_MULTICASTENS4_14ComposedLayoutINS4_7SwizzleILi2ELi4ELi3EEENS4_18smem_ptr_flag_bitsILi8EEENSU_INS5_IJNSA_ILi8EEESI_EEENS5_IJSI_SB_EEEEEEEvNS4_8identityENS4_13SM90_TMA_LOADES1C_vS1D_EENS_8epilogue10collective6detail29Sm90TmaWarpSpecializedAdapterINS1H_15DefaultEpilogueISK_SL_SL_NS1G_6thread17LinearCombinationISK_Li1EffLNS1L_9ScaleType4KindE0ELNS_15FloatRoundStyleE2ESK_EENS1_15EpilogueDefaultEEEEEvvEEEEvNT_6ParamsE)
        /*0014*/ 	.word	0x00000100


	//----- nvinfo : EIATTR_MIN_STACK_SIZE
	.align		4
.L_14:
        /*0018*/ 	.byte	0x04, 0x12
        /*001a*/ 	.short	(.L_16 - .L_15)
	.align		4
.L_15:
        /*001c*/ 	.word	index@(_ZN7cutlass13device_kernelINS_4gemm6kernel13GemmUniversalIN4cute5tupleIJiiiiEEENS1_10collective13CollectiveMmaINS1_37MainloopSm90TmaGmmaWarpSpecializedFP8ILi3ENS5_IJNS4_1CILi1EEENSA_ILi2EEESB_EEENS1_35KernelTmaWarpSpecializedCooperativeEEENS5_IJNSA_ILi256EEENSA_ILi128EEENSA_ILi64EEEEEENS_12float_e4m3_tENS5_IJlSB_lEEESK_SL_NS4_8TiledMMAINS4_8MMA_AtomIJNS4_4SM904GMMA31MMA_64x128x32_F32E4M3E4M3_SS_TNILNSP_7ScaleInE1ELSR_1EEEEEENS4_6LayoutINS5_IJSC_SB_SB_EEENS5_IJSB_NSA_ILi0EEESW_EEEEENS5_IJNS4_10UnderscoreESZ_SZ_EEEEENS4_23SM90_TMA_LOAD_MULTICASTENS4_14ComposedLayoutINS4_7SwizzleILi2ELi4ELi3EEENS4_18smem_ptr_flag_bitsILi8EEENSU_INS5_IJNSA_ILi8EEESI_EEENS5_IJSI_SB_EEEEEEEvNS4_8identityENS4_13SM90_TMA_LOADES1C_vS1D_EENS_8epilogue10collective6detail29Sm90TmaWarpSpecializedAdapterINS1H_15DefaultEpilogueISK_SL_SL_NS1G_6thread17LinearCombinationISK_Li1EffLNS1L_9ScaleType4KindE0ELNS_15FloatRoundStyleE2ESK_EENS1_15EpilogueDefaultEEEEEvvEEEEvNT_6ParamsE)
        /*0020*/ 	.word	0x00000100
.L_16:


//--------------------- .nv.compat                --------------------------
	.section	.nv.compat,"",@"SHT_CUDA_COMPAT_INFO"
	.align	4
        /*0000*/ 	.byte	0x02, 0x09, 0x01, 0x00, 0x02, 0x02, 0x04, 0x00, 0x02, 0x05, 0x05, 0x00, 0x03, 0x07, 0x01, 0x01
        /*0010*/ 	.byte	0x02, 0x03, 0x01, 0x00, 0x02, 0x06, 0x01, 0x00, 0x04, 0x0b, 0x08, 0x00, 0x00, 0x00, 0x00, 0x00
        /*0020*/ 	.byte	0x00, 0x00, 0x00, 0x00


//--------------------- .nv.info._ZN7cutlass13device_kernelINS_4gemm6kernel13GemmUniversalIN4cute5tupleIJiiiiEEENS1_10collective13CollectiveMmaINS1_37MainloopSm90TmaGmmaWarpSpecializedFP8ILi3ENS5_IJNS4_1CILi1EEENSA_ILi2EEESB_EEENS1_35KernelTmaWarpSpecializedCooperativeEEENS5_IJNSA_ILi256EEENSA_ILi128EEENSA_ILi64EEEEEENS_12float_e4m3_tENS5_IJlSB_lEEESK_SL_NS4_8TiledMMAINS4_8MMA_AtomIJNS4_4SM904GMMA31MMA_64x128x32_F32E4M3E4M3_SS_TNILNSP_7ScaleInE1ELSR_1EEEEEENS4_6LayoutINS5_IJSC_SB_SB_EEENS5_IJSB_NSA_ILi0EEESW_EEEEENS5_IJNS4_10UnderscoreESZ_SZ_EEEEENS4_23SM90_TMA_LOAD_MULTICASTENS4_14ComposedLayoutINS4_7SwizzleILi2ELi4ELi3EEENS4_18smem_ptr_flag_bitsILi8EEENSU_INS5_IJNSA_ILi8EEESI_EEENS5_IJSI_SB_EEEEEEEvNS4_8identityENS4_13SM90_TMA_LOADES1C_vS1D_EENS_8epilogue10collective6detail29Sm90TmaWarpSpecializedAdapterINS1H_15DefaultEpilogueISK_SL_SL_NS1G_6thread17LinearCombinationISK_Li1EffLNS1L_9ScaleType4KindE0ELNS_15FloatRoundStyleE2ESK_EENS1_15EpilogueDefaultEEEEEvvEEEEvNT_6ParamsE --------------------------
	.section	.nv.info._ZN7cutlass13device_kernelINS_4gemm6kernel13GemmUniversalIN4cute5tupleIJiiiiEEENS1_10collective13CollectiveMmaINS1_37MainloopSm90TmaGmmaWarpSpecializedFP8ILi3ENS5_IJNS4_1CILi1EEENSA_ILi2EEESB_EEENS1_35KernelTmaWarpSpecializedCooperativeEEENS5_IJNSA_ILi256EEENSA_ILi128EEENSA_ILi64EEEEEENS_12float_e4m3_tENS5_IJlSB_lEEESK_SL_NS4_8TiledMMAINS4_8MMA_AtomIJNS4_4SM904GMMA31MMA_64x128x32_F32E4M3E4M3_SS_TNILNSP_7ScaleInE1ELSR_1EEEEEENS4_6LayoutINS5_IJSC_SB_SB_EEENS5_IJSB_NSA_ILi0EEESW_EEEEENS5_IJNS4_10UnderscoreESZ_SZ_EEEEENS4_23SM90_TMA_LOAD_MULTICASTENS4_14ComposedLayoutINS4_7SwizzleILi2ELi4ELi3EEENS4_18smem_ptr_flag_bitsILi8EEENSU_INS5_IJNSA_ILi8EEESI_EEENS5_IJSI_SB_EEEEEEEvNS4_8identityENS4_13SM90_TMA_LOADES1C_vS1D_EENS_8epilogue10collective6detail29Sm90TmaWarpSpecializedAdapterINS1H_15DefaultEpilogueISK_SL_SL_NS1G_6thread17LinearCombinationISK_Li1EffLNS1L_9ScaleType4KindE0ELNS_15FloatRoundStyleE2ESK_EENS1_15EpilogueDefaultEEEEEvvEEEEvNT_6ParamsE,"",@"SHT_CUDA_INFO"
	.sectionflags	@""
	.align	4


	//----- nvinfo : EIATTR_CUDA_API_VERSION
	.align		4
        /*0000*/ 	.byte	0x04, 0x37
        /*0002*/ 	.short	(.L_18 - .L_17)
.L_17:
        /*0004*/ 	.word	0x00000082


	//----- nvinfo : EIATTR_KPARAM_INFO
	.align		4
.L_18:
        /*0008*/ 	.byte	0x04, 0x17
        /*000a*/ 	.short	(.L_20 - .L_19)
.L_19:
        /*000c*/ 	.word	0x00000000
        /*0010*/ 	.short	0x0000
        /*0012*/ 	.short	0x0070
        /*0014*/ 	.byte	0x00, 0xf0, 0x01, 0x10


	//----- nvinfo : EIATTR_SPARSE_MMA_MASK
	.align		4
.L_20:
        /*0018*/ 	.byte	0x03, 0x50
        /*001a*/ 	.short	0x0000


	//----- nvinfo : EIATTR_MAXREG_COUNT
	.align		4
        /*001c*/ 	.byte	0x03, 0x1b
        /*001e*/ 	.short	0x00a8


	//----- nvinfo : EIATTR_NUM_BARRIERS
	.align		4
        /*0020*/ 	.byte	0x02, 0x4c
        /*0022*/ 	.byte	0x01
	.zero		1


	//----- nvinfo : EIATTR_ANNOTATIONS
	.align		4
        /*0024*/ 	.byte	0x04, 0x55
        /*0026*/ 	.short	(.L_22 - .L_21)


	//   ....[0]....
.L_21:
        /*0028*/ 	.word	0x00000001
        /*002c*/ 	.byte	0x50, 0x06, 0x00, 0x00, 0x01, 0x00, 0x00, 0x00, 0x80, 0x08, 0x00, 0x00, 0x01, 0x00, 0x00, 0x00
        /* <DEDUP_REMOVED lines=195> */
        /*0c6c*/ 	.byte	0xe0, 0x03, 0x01, 0x00, 0x01, 0x00, 0x00, 0x00, 0x30, 0x04, 0x01, 0x00


	//----- nvinfo : EIATTR_MERCURY_ISA_VERSION
	.align		4
.L_22:
        /*0c78*/ 	.byte	0x03, 0x5f
        /*0c7a*/ 	.short	0x0101


	//----- nvinfo : EIATTR_INT_WARP_WIDE_INSTR_OFFSETS
	.align		4
        /*0c7c*/ 	.byte	0x04, 0x31
        /*0c7e*/ 	.short	(.L_24 - .L_23)


	//   ....[0]....
.L_23:
        /*0c80*/ 	.word	0x00000510


	//   ....[1]....
        /*0c84*/ 	.word	0x00000530


	//   ....[2]....
        /*0c88*/ 	.word	0x00000680


	//----- nvinfo : EIATTR_COOP_GROUP_MASK_REGIDS
	.align		4
.L_24:
        /*0c8c*/ 	.byte	0x04, 0x29
        /*0c8e*/ 	.short	(.L_26 - .L_25)


	//   ....[0]....
.L_25:
        /*0c90*/ 	.word	0xffffffff


	//   ....[1]....
        /*0c94*/ 	.word	0xffffffff


	//   ....[2]....
        /*0c98*/ 	.word	0xffffffff


	//   ....[3]....
        /*0c9c*/ 	.word	0xffffffff


	//   ....[4]....
        /*0ca0*/ 	.word	0xffffffff


	//   ....[5]....
        /*0ca4*/ 	.word	0xffffffff


	//----- nvinfo : EIATTR_COOP_GROUP_INSTR_OFFSETS
	.align		4
.L_26:
        /*0ca8*/ 	.byte	0x04, 0x28
        /*0caa*/ 	.short	(.L_28 - .L_27)


	//   ....[0]....
.L_27:
        /*0cac*/ 	.word	0x00000070


	//   ....[1]....
        /*0cb0*/ 	.word	0x00000080


	//   ....[2]....
        /*0cb4*/ 	.word	0x000001a0


	//   ....[3]....
        /*0cb8*/ 	.word	0x000003a0


	//   ....[4]....
        /*0cbc*/ 	.word	0x00000790


	//   ....[5]....
        /*0cc0*/ 	.word	0x00001510


	//----- nvinfo : EIATTR_REG_RECONFIG
	.align		4
.L_28:
        /*0cc4*/ 	.byte	0x01, 0x54
	.zero		2


	//----- nvinfo : EIATTR_MBARRIER_INSTR_OFFSETS
	.align		4
        /*0cc8*/ 	.byte	0x04, 0x39
        /*0cca*/ 	.short	(.L_30 - .L_29)


	//   ....[0]....
.L_29:
        /*0ccc*/ 	.word	0x00000320
        /*0cd0*/ 	.word	0x000000ff
        /*0cd4*/ 	.word	0x00000000
        /*0cd8*/ 	.short	0x0100
        /*0cda*/ 	.byte	0x09
	.zero		1


	//   ....[1]....
        /*0cdc*/ 	.word	0x00000330
        /*0ce0*/ 	.word	0x000000ff
        /*0ce4*/ 	.word	0x00000018
        /*0ce8*/ 	.short	0x0100
        /*0cea*/ 	.byte	0x09
	.zero		1


	//   ....[2]....
        /*0cec*/ 	.word	0x00000340
        /*0cf0*/ 	.word	0x000000ff
        /*0cf4*/ 	.word	0x00000008
        /*0cf8*/ 	.short	0x0100
        /*0cfa*/ 	.byte	0x09
	.zero		1


	//   ....[3]....
        /*0cfc*/ 	.word	0x00000350
        /*0d00*/ 	.word	0x000000ff
        /*0d04*/ 	.word	0x00000020
        /*0d08*/ 	.short	0x0100
        /*0d0a*/ 	.byte	0x09
	.zero		1


	//   ....[4]....
        /*0d0c*/ 	.word	0x00000360
        /*0d10*/ 	.word	0x000000ff
        /*0d14*/ 	.word	0x00000010
        /*0d18*/ 	.short	0x0100
        /*0d1a*/ 	.byte	0x09
	.zero		1


	//   ....[5]....
        /*0d1c*/ 	.word	0x00000370
        /*0d20*/ 	.word	0x000000ff
        /*0d24*/ 	.word	0x00000028
        /*0d28*/ 	.short	0x0100
        /*0d2a*/ 	.byte	0x09
	.zero		1


	//   ....[6]....
        /*0d2c*/ 	.word	0x00000710
        /*0d30*/ 	.word	0x000000ff
        /*0d34*/ 	.word	0x00000040
        /*0d38*/ 	.short	0x0100
        /*0d3a*/ 	.byte	0x06
	.zero		1


	//   ....[7]....
        /*0d3c*/ 	.word	0x00000740
        /*0d40*/ 	.word	0x000000ff
        /*0d44*/ 	.word	0x00000048
        /*0d48*/ 	.short	0x0100
        /*0d4a*/ 	.byte	0x06
	.zero		1


	//   ....[8]....
        /*0d4c*/ 	.word	0x00001d20
        /*0d50*/ 	.word	0x000000ff
        /*0d54*/ 	.word	0x00000000
        /*0d58*/ 	.short	0x010a
        /*0d5a*/ 	.byte	0x06
	.zero		1


	//   ....[9]....
        /*0d5c*/ 	.word	0x00001d60
        /*0d60*/ 	.word	0x000000ff
        /*0d64*/ 	.word	0x00000000
        /*0d68*/ 	.short	0x010a
        /*0d6a*/ 	.byte	0x06
	.zero		1


	//   ....[10]....
        /*0d6c*/ 	.word	0x00002ff0
        /*0d70*/ 	.word	0x000000ff
        /*0d74*/ 	.word	0x00000000
        /*0d78*/ 	.short	0x010a
        /*0d7a*/ 	.byte	0x10
	.zero		1


	//   ....[11]....
        /*0d7c*/ 	.word	0x00003030
        /*0d80*/ 	.word	0x000000ff
        /*0d84*/ 	.word	0x00000000
        /*0d88*/ 	.short	0x010a
        /*0d8a*/ 	.byte	0x10
	.zero		1


	//   ....[12]....
        /*0d8c*/ 	.word	0x00004110
        /*0d90*/ 	.word	0x000000e5
        /*0d94*/ 	.word	0x00000000
        /*0d98*/ 	.short	0x0101
        /*0d9a*/ 	.byte	0x3f
	.zero		1


	//   ....[13]....
        /*0d9c*/ 	.word	0x00005300
        /*0da0*/ 	.word	0x00000018
        /*0da4*/ 	.word	0x00000000
        /*0da8*/ 	.short	0x0101
        /*0daa*/ 	.byte	0x3f
	.zero		1


	//   ....[14]....
        /*0dac*/ 	.word	0x0000f6b0
        /*0db0*/ 	.word	0x0000000d
        /*0db4*/ 	.word	0x00000018
        /*0db8*/ 	.short	0x010a
        /*0dba*/ 	.byte	0x3f
	.zero		1


	//   ....[15]....
        /*0dbc*/ 	.word	0x0000fa80
        /*0dc0*/ 	.word	0x00000005
        /*0dc4*/ 	.word	0x00000048
        /*0dc8*/ 	.short	0x0101
        /*0dca*/ 	.byte	0x3f
	.zero		1


	//   ....[16]....
        /*0dcc*/ 	.word	0x00010210
        /*0dd0*/ 	.word	0x00000007
        /*0dd4*/ 	.word	0x00000000
        /*0dd8*/ 	.short	0x010a
        /*0dda*/ 	.byte	0x3f
	.zero		1


	//   ....[17]....
        /*0ddc*/ 	.word	0x00010290
        /*0de0*/ 	.word	0x00000006
        /*0de4*/ 	.word	0x00000000
        /*0de8*/ 	.short	0x010a
        /*0dea*/ 	.byte	0x3f
	.zero		1


	//   ....[18]....
        /*0dec*/ 	.word	0x00010320
        /*0df0*/ 	.word	0x00000003
        /*0df4*/ 	.word	0x00000000
        /*0df8*/ 	.short	0x010a
        /*0dfa*/ 	.byte	0x3f
	.zero		1


	//   ....[19]....
        /*0dfc*/ 	.word	0x00010390
        /*0e00*/ 	.word	0x00000003
        /*0e04*/ 	.word	0x00000000
        /*0e08*/ 	.short	0x010a
        /*0e0a*/ 	.byte	0x3f
	.zero		1


	//   ....[20]....
        /*0e0c*/ 	.word	0x00010400
        /*0e10*/ 	.word	0x00000000
        /*0e14*/ 	.word	0x00000000
        /*0e18*/ 	.short	0x010a
        /*0e1a*/ 	.byte	0x3f
	.zero		1


	//   ....[21]....
        /*0e1c*/ 	.word	0x000104e0
        /*0e20*/ 	.word	0x0000000d
        /*0e24*/ 	.word	0x00000018
        /*0e28*/ 	.short	0x010a
        /*0e2a*/ 	.byte	0x3f
	.zero		1


	//   ....[22]....
        /*0e2c*/ 	.word	0x000105b0
        /*0e30*/ 	.word	0x00000007
        /*0e34*/ 	.word	0x00000000
        /*0e38*/ 	.short	0x010a
        /*0e3a*/ 	.byte	0x3f
	.zero		1


	//   ....[23]....
        /*0e3c*/ 	.word	0x00010600
        /*0e40*/ 	.word	0x00000006
        /*0e44*/ 	.word	0x00000000
        /*0e48*/ 	.short	0x010a
        /*0e4a*/ 	.byte	0x3f
	.zero		1


	//----- nvinfo : EIATTR_NUM_MBARRIERS
	.align		4
.L_30:
        /*0e4c*/ 	.byte	0x03, 0x38
        /*0e4e*/ 	.short	0x0008


	//----- nvinfo : EIATTR_EXIT_INSTR_OFFSETS
	.align		4
        /*0e50*/ 	.byte	0x04, 0x1c
        /*0e52*/ 	.short	(.L_32 - .L_31)


	//   ....[0]....
.L_31:
        /*0e54*/ 	.word	0x00000920


	//   ....[1]....
        /*0e58*/ 	.word	0x000011b0


	//   ....[2]....
        /*0e5c*/ 	.word	0x0000eda0


	//   ....[3]....
        /*0e60*/ 	.word	0x0000f330


	//   ....[4]....
        /*0e64*/ 	.word	0x00010370


	//----- nvinfo : EIATTR_MAX_THREADS
	.align		4
.L_32:
        /*0e68*/ 	.byte	0x04, 0x05
        /*0e6a*/ 	.short	(.L_34 - .L_33)
.L_33:
        /*0e6c*/ 	.word	0x00000180
        /*0e70*/ 	.word	0x00000001
        /*0e74*/ 	.word	0x00000001


	//----- nvinfo : EIATTR_CRS_STACK_SIZE
	.align		4
.L_34:
        /*0e78*/ 	.byte	0x04, 0x1e
        /*0e7a*/ 	.short	(.L_36 - .L_35)
.L_35:
        /*0e7c*/ 	.word	0x00000000


	//----- nvinfo : EIATTR_CBANK_PARAM_SIZE
	.align		4
.L_36:
        /*0e80*/ 	.byte	0x03, 0x19
        /*0e82*/ 	.short	0x0470


	//----- nvinfo : EIATTR_PARAM_CBANK
	.align		4
        /*0e84*/ 	.byte	0x04, 0x0a
        /*0e86*/ 	.short	(.L_38 - .L_37)
	.align		4
.L_37:
        /*0e88*/ 	.word	index@(.nv.constant0._ZN7cutlass13device_kernelINS_4gemm6kernel13GemmUniversalIN4cute5tupleIJiiiiEEENS1_10collective13CollectiveMmaINS1_37MainloopSm90TmaGmmaWarpSpecializedFP8ILi3ENS5_IJNS4_1CILi1EEENSA_ILi2EEESB_EEENS1_35KernelTmaWarpSpecializedCooperativeEEENS5_IJNSA_ILi256EEENSA_ILi128EEENSA_ILi64EEEEEENS_12float_e4m3_tENS5_IJlSB_lEEESK_SL_NS4_8TiledMMAINS4_8MMA_AtomIJNS4_4SM904GMMA31MMA_64x128x32_F32E4M3E4M3_SS_TNILNSP_7ScaleInE1ELSR_1EEEEEENS4_6LayoutINS5_IJSC_SB_SB_EEENS5_IJSB_NSA_ILi0EEESW_EEEEENS5_IJNS4_10UnderscoreESZ_SZ_EEEEENS4_23SM90_TMA_LOAD_MULTICASTENS4_14ComposedLayoutINS4_7SwizzleILi2ELi4ELi3EEENS4_18smem_ptr_flag_bitsILi8EEENSU_INS5_IJNSA_ILi8EEESI_EEENS5_IJSI_SB_EEEEEEEvNS4_8identityENS4_13SM90_TMA_LOADES1C_vS1D_EENS_8epilogue10collective6detail29Sm90TmaWarpSpecializedAdapterINS1H_15DefaultEpilogueISK_SL_SL_NS1G_6thread17LinearCombinationISK_Li1EffLNS1L_9ScaleType4KindE0ELNS_15FloatRoundStyleE2ESK_EENS1_15EpilogueDefaultEEEEEvvEEEEvNT_6ParamsE)
        /*0e8c*/ 	.short	0x0210
        /*0e8e*/ 	.short	0x0470


	//----- nvinfo : EIATTR_SW_WAR
	.align		4
.L_38:
        /*0e90*/ 	.byte	0x04, 0x36
        /*0e92*/ 	.short	(.L_40 - .L_39)
.L_39:
        /*0e94*/ 	.word	0x00000008
.L_40:


//--------------------- .nv.callgraph             --------------------------
	.section	.nv.callgraph,"",@"SHT_CUDA_CALLGRAPH"
	.align	4
	.sectionentsize	8
	.align		4
        /*0000*/ 	.word	0x00000000
	.align		4
        /*0004*/ 	.word	0xffffffff
	.align		4
        /*0008*/ 	.word	0x00000000
	.align		4
        /*000c*/ 	.word	0xfffffffe
	.align		4
        /*0010*/ 	.word	0x00000000
	.align		4
        /*0014*/ 	.word	0xfffffffd
	.align		4
        /*0018*/ 	.word	0x00000000
	.align		4
        /*001c*/ 	.word	0xfffffffc


//--------------------- .nv.constant4             --------------------------
	.section	.nv.constant4,"a",@progbits
	.align	8
	.align		8
.nv.constant4:
        /*0000*/ 	.dword	_ZN39_INTERNAL_f0abbb65_4_k_cu_542ce131_43734cuda3std3__45__cpo5beginE
	.align		8
        /*0008*/ 	.dword	_ZN39_INTERNAL_f0abbb65_4_k_cu_542ce131_43734cuda3std3__45__cpo3endE
	.align		8
        /*0010*/ 	.dword	_ZN39_INTERNAL_f0abbb65_4_k_cu_542ce131_43734cuda3std3__45__cpo6cbeginE
	.align		8
        /*0018*/ 	.dword	_ZN39_INTERNAL_f0abbb65_4_k_cu_542ce131_43734cuda3std3__45__cpo4cendE
	.align		8
        /*0020*/ 	.dword	_ZN39_INTERNAL_f0abbb65_4_k_cu_542ce131_43734cuda3std3__441_GLOBAL__N__f0abbb65_4_k_cu_542ce131_43736ignoreE
	.align		8
        /*0028*/ 	.dword	_ZN39_INTERNAL_f0abbb65_4_k_cu_542ce131_43734cuda3std3__419piecewise_constructE
	.align		8
        /*0030*/ 	.dword	_ZN39_INTERNAL_f0abbb65_4_k_cu_542ce131_43734cuda3std3__48in_placeE
	.align		8
        /*0038*/ 	.dword	_ZN39_INTERNAL_f0abbb65_4_k_cu_542ce131_43734cuda3std6ranges3__45__cpo4swapE
	.align		8
        /*0040*/ 	.dword	_ZN39_INTERNAL_f0abbb65_4_k_cu_542ce131_43734cuda3std6ranges3__45__cpo9iter_moveE
	.align		8
        /*0048*/ 	.dword	_ZN39_INTERNAL_f0abbb65_4_k_cu_542ce131_43734cute7productE
	.align		8
        /*0050*/ 	.dword	_ZN39_INTERNAL_f0abbb65_4_k_cu_542ce131_43734cute1_E


//--------------------- .text._ZN7cutlass13device_kernelINS_4gemm6kernel13GemmUniversalIN4cute5tupleIJiiiiEEENS1_10collective13CollectiveMmaINS1_37MainloopSm90TmaGmmaWarpSpecializedFP8ILi3ENS5_IJNS4_1CILi1EEENSA_ILi2EEESB_EEENS1_35KernelTmaWarpSpecializedCooperativeEEENS5_IJNSA_ILi256EEENSA_ILi128EEENSA_ILi64EEEEEENS_12float_e4m3_tENS5_IJlSB_lEEESK_SL_NS4_8TiledMMAINS4_8MMA_AtomIJNS4_4SM904GMMA31MMA_64x128x32_F32E4M3E4M3_SS_TNILNSP_7ScaleInE1ELSR_1EEEEEENS4_6LayoutINS5_IJSC_SB_SB_EEENS5_IJSB_NSA_ILi0EEESW_EEEEENS5_IJNS4_10UnderscoreESZ_SZ_EEEEENS4_23SM90_TMA_LOAD_MULTICASTENS4_14ComposedLayoutINS4_7SwizzleILi2ELi4ELi3EEENS4_18smem_ptr_flag_bitsILi8EEENSU_INS5_IJNSA_ILi8EEESI_EEENS5_IJSI_SB_EEEEEEEvNS4_8identityENS4_13SM90_TMA_LOADES1C_vS1D_EENS_8epilogue10collective6detail29Sm90TmaWarpSpecializedAdapterINS1H_15DefaultEpilogueISK_SL_SL_NS1G_6thread17LinearCombinationISK_Li1EffLNS1L_9ScaleType4KindE0ELNS_15FloatRoundStyleE2ESK_EENS1_15EpilogueDefaultEEEEEvvEEEEvNT_6ParamsE --------------------------
	.section	.text._ZN7cutlass13device_kernelINS_4gemm6kernel13GemmUniversalIN4cute5tupleIJiiiiEEENS1_10collective13CollectiveMmaINS1_37MainloopSm90TmaGmmaWarpSpecializedFP8ILi3ENS5_IJNS4_1CILi1EEENSA_ILi2EEESB_EEENS1_35KernelTmaWarpSpecializedCooperativeEEENS5_IJNSA_ILi256EEENSA_ILi128EEENSA_ILi64EEEEEENS_12float_e4m3_tENS5_IJlSB_lEEESK_SL_NS4_8TiledMMAINS4_8MMA_AtomIJNS4_4SM904GMMA31MMA_64x128x32_F32E4M3E4M3_SS_TNILNSP_7ScaleInE1ELSR_1EEEEEENS4_6LayoutINS5_IJSC_SB_SB_EEENS5_IJSB_NSA_ILi0EEESW_EEEEENS5_IJNS4_10UnderscoreESZ_SZ_EEEEENS4_23SM90_TMA_LOAD_MULTICASTENS4_14ComposedLayoutINS4_7SwizzleILi2ELi4ELi3EEENS4_18smem_ptr_flag_bitsILi8EEENSU_INS5_IJNSA_ILi8EEESI_EEENS5_IJSI_SB_EEEEEEEvNS4_8identityENS4_13SM90_TMA_LOADES1C_vS1D_EENS_8epilogue10collective6detail29Sm90TmaWarpSpecializedAdapterINS1H_15DefaultEpilogueISK_SL_SL_NS1G_6thread17LinearCombinationISK_Li1EffLNS1L_9ScaleType4KindE0ELNS_15FloatRoundStyleE2ESK_EENS1_15EpilogueDefaultEEEEEvvEEEEvNT_6ParamsE,"ax",@progbits
	.align	128
.text._ZN7cutlass13device_kernelINS_4gemm6kernel13GemmUniversalIN4cute5tupleIJiiiiEEENS1_10collective13CollectiveMmaINS1_37MainloopSm90TmaGmmaWarpSpecializedFP8ILi3ENS5_IJNS4_1CILi1EEENSA_ILi2EEESB_EEENS1_35KernelTmaWarpSpecializedCooperativeEEENS5_IJNSA_ILi256EEENSA_ILi128EEENSA_ILi64EEEEEENS_12float_e4m3_tENS5_IJlSB_lEEESK_SL_NS4_8TiledMMAINS4_8MMA_AtomIJNS4_4SM904GMMA31MMA_64x128x32_F32E4M3E4M3_SS_TNILNSP_7ScaleInE1ELSR_1EEEEEENS4_6LayoutINS5_IJSC_SB_SB_EEENS5_IJSB_NSA_ILi0EEESW_EEEEENS5_IJNS4_10UnderscoreESZ_SZ_EEEEENS4_23SM90_TMA_LOAD_MULTICASTENS4_14ComposedLayoutINS4_7SwizzleILi2ELi4ELi3EEENS4_18smem_ptr_flag_bitsILi8EEENSU_INS5_IJNSA_ILi8EEESI_EEENS5_IJSI_SB_EEEEEEEvNS4_8identityENS4_13SM90_TMA_LOADES1C_vS1D_EENS_8epilogue10collective6detail29Sm90TmaWarpSpecializedAdapterINS1H_15DefaultEpilogueISK_SL_SL_NS1G_6thread17LinearCombinationISK_Li1EffLNS1L_9ScaleType4KindE0ELNS_15FloatRoundStyleE2ESK_EENS1_15EpilogueDefaultEEEEEvvEEEEvNT_6ParamsE:
        .type           _ZN7cutlass13device_kernelINS_4gemm6kernel13GemmUniversalIN4cute5tupleIJiiiiEEENS1_10collective13CollectiveMmaINS1_37MainloopSm90TmaGmmaWarpSpecializedFP8ILi3ENS5_IJNS4_1CILi1EEENSA_ILi2EEESB_EEENS1_35KernelTmaWarpSpecializedCooperativeEEENS5_IJNSA_ILi256EEENSA_ILi128EEENSA_ILi64EEEEEENS_12float_e4m3_tENS5_IJlSB_lEEESK_SL_NS4_8TiledMMAINS4_8MMA_AtomIJNS4_4SM904GMMA31MMA_64x128x32_F32E4M3E4M3_SS_TNILNSP_7ScaleInE1ELSR_1EEEEEENS4_6LayoutINS5_IJSC_SB_SB_EEENS5_IJSB_NSA_ILi0EEESW_EEEEENS5_IJNS4_10UnderscoreESZ_SZ_EEEEENS4_23SM90_TMA_LOAD_MULTICASTENS4_14ComposedLayoutINS4_7SwizzleILi2ELi4ELi3EEENS4_18smem_ptr_flag_bitsILi8EEENSU_INS5_IJNSA_ILi8EEESI_EEENS5_IJSI_SB_EEEEEEEvNS4_8identityENS4_13SM90_TMA_LOADES1C_vS1D_EENS_8epilogue10collective6detail29Sm90TmaWarpSpecializedAdapterINS1H_15DefaultEpilogueISK_SL_SL_NS1G_6thread17LinearCombinationISK_Li1EffLNS1L_9ScaleType4KindE0ELNS_15FloatRoundStyleE2ESK_EENS1_15EpilogueDefaultEEEEEvvEEEEvNT_6ParamsE,@function
        .size           _ZN7cutlass13device_kernelINS_4gemm6kernel13GemmUniversalIN4cute5tupleIJiiiiEEENS1_10collective13CollectiveMmaINS1_37MainloopSm90TmaGmmaWarpSpecializedFP8ILi3ENS5_IJNS4_1CILi1EEENSA_ILi2EEESB_EEENS1_35KernelTmaWarpSpecializedCooperativeEEENS5_IJNSA_ILi256EEENSA_ILi128EEENSA_ILi64EEEEEENS_12float_e4m3_tENS5_IJlSB_lEEESK_SL_NS4_8TiledMMAINS4_8MMA_AtomIJNS4_4SM904GMMA31MMA_64x128x32_F32E4M3E4M3_SS_TNILNSP_7ScaleInE1ELSR_1EEEEEENS4_6LayoutINS5_IJSC_SB_SB_EEENS5_IJSB_NSA_ILi0EEESW_EEEEENS5_IJNS4_10UnderscoreESZ_SZ_EEEEENS4_23SM90_TMA_LOAD_MULTICASTENS4_14ComposedLayoutINS4_7SwizzleILi2ELi4ELi3EEENS4_18smem_ptr_flag_bitsILi8EEENSU_INS5_IJNSA_ILi8EEESI_EEENS5_IJSI_SB_EEEEEEEvNS4_8identityENS4_13SM90_TMA_LOADES1C_vS1D_EENS_8epilogue10collective6detail29Sm90TmaWarpSpecializedAdapterINS1H_15DefaultEpilogueISK_SL_SL_NS1G_6thread17LinearCombinationISK_Li1EffLNS1L_9ScaleType4KindE0ELNS_15FloatRoundStyleE2ESK_EENS1_15EpilogueDefaultEEEEEvvEEEEvNT_6ParamsE,(.L_x_332 - _ZN7cutlass13device_kernelINS_4gemm6kernel13GemmUniversalIN4cute5tupleIJiiiiEEENS1_10collective13CollectiveMmaINS1_37MainloopSm90TmaGmmaWarpSpecializedFP8ILi3ENS5_IJNS4_1CILi1EEENSA_ILi2EEESB_EEENS1_35KernelTmaWarpSpecializedCooperativeEEENS5_IJNSA_ILi256EEENSA_ILi128EEENSA_ILi64EEEEEENS_12float_e4m3_tENS5_IJlSB_lEEESK_SL_NS4_8TiledMMAINS4_8MMA_AtomIJNS4_4SM904GMMA31MMA_64x128x32_F32E4M3E4M3_SS_TNILNSP_7ScaleInE1ELSR_1EEEEEENS4_6LayoutINS5_IJSC_SB_SB_EEENS5_IJSB_NSA_ILi0EEESW_EEEEENS5_IJNS4_10UnderscoreESZ_SZ_EEEEENS4_23SM90_TMA_LOAD_MULTICASTENS4_14ComposedLayoutINS4_7SwizzleILi2ELi4ELi3EEENS4_18smem_ptr_flag_bitsILi8EEENSU_INS5_IJNSA_ILi8EEESI_EEENS5_IJSI_SB_EEEEEEEvNS4_8identityENS4_13SM90_TMA_LOADES1C_vS1D_EENS_8epilogue10collective6detail29Sm90TmaWarpSpecializedAdapterINS1H_15DefaultEpilogueISK_SL_SL_NS1G_6thread17LinearCombinationISK_Li1EffLNS1L_9ScaleType4KindE0ELNS_15FloatRoundStyleE2ESK_EENS1_15EpilogueDefaultEEEEEvvEEEEvNT_6ParamsE)
        .other          _ZN7cutlass13device_kernelINS_4gemm6kernel13GemmUniversalIN4cute5tupleIJiiiiEEENS1_10collective13CollectiveMmaINS1_37MainloopSm90TmaGmmaWarpSpecializedFP8ILi3ENS5_IJNS4_1CILi1EEENSA_ILi2EEESB_EEENS1_35KernelTmaWarpSpecializedCooperativeEEENS5_IJNSA_ILi256EEENSA_ILi128EEENSA_ILi64EEEEEENS_12float_e4m3_tENS5_IJlSB_lEEESK_SL_NS4_8TiledMMAINS4_8MMA_AtomIJNS4_4SM904GMMA31MMA_64x128x32_F32E4M3E4M3_SS_TNILNSP_7ScaleInE1ELSR_1EEEEEENS4_6LayoutINS5_IJSC_SB_SB_EEENS5_IJSB_NSA_ILi0EEESW_EEEEENS5_IJNS4_10UnderscoreESZ_SZ_EEEEENS4_23SM90_TMA_LOAD_MULTICASTENS4_14ComposedLayoutINS4_7SwizzleILi2ELi4ELi3EEENS4_18smem_ptr_flag_bitsILi8EEENSU_INS5_IJNSA_ILi8EEESI_EEENS5_IJSI_SB_EEEEEEEvNS4_8identityENS4_13SM90_TMA_LOADES1C_vS1D_EENS_8epilogue10collective6detail29Sm90TmaWarpSpecializedAdapterINS1H_15DefaultEpilogueISK_SL_SL_NS1G_6thread17LinearCombinationISK_Li1EffLNS1L_9ScaleType4KindE0ELNS_15FloatRoundStyleE2ESK_EENS1_15EpilogueDefaultEEEEEvvEEEEvNT_6ParamsE,@"STO_CUDA_ENTRY STV_DEFAULT"
_ZN7cutlass13device_kernelINS_4gemm6kernel13GemmUniversalIN4cute5tupleIJiiiiEEENS1_10collective13CollectiveMmaINS1_37MainloopSm90TmaGmmaWarpSpecializedFP8ILi3ENS5_IJNS4_1CILi1EEENSA_ILi2EEESB_EEENS1_35KernelTmaWarpSpecializedCooperativeEEENS5_IJNSA_ILi256EEENSA_ILi128EEENSA_ILi64EEEEEENS_12float_e4m3_tENS5_IJlSB_lEEESK_SL_NS4_8TiledMMAINS4_8MMA_AtomIJNS4_4SM904GMMA31MMA_64x128x32_F32E4M3E4M3_SS_TNILNSP_7ScaleInE1ELSR_1EEEEEENS4_6LayoutINS5_IJSC_SB_SB_EEENS5_IJSB_NSA_ILi0EEESW_EEEEENS5_IJNS4_10UnderscoreESZ_SZ_EEEEENS4_23SM90_TMA_LOAD_MULTICASTENS4_14ComposedLayoutINS4_7SwizzleILi2ELi4ELi3EEENS4_18smem_ptr_flag_bitsILi8EEENSU_INS5_IJNSA_ILi8EEESI_EEENS5_IJSI_SB_EEEEEEEvNS4_8identityENS4_13SM90_TMA_LOADES1C_vS1D_EENS_8epilogue10collective6detail29Sm90TmaWarpSpecializedAdapterINS1H_15DefaultEpilogueISK_SL_SL_NS1G_6thread17LinearCombinationISK_Li1EffLNS1L_9ScaleType4KindE0ELNS_15FloatRoundStyleE2ESK_EENS1_15EpilogueDefaultEEEEEvvEEEEvNT_6ParamsE:
[----:B------:R-:W0:Y:S02]  /*0000*/  LDC R1, c[0x0][0x28] ;  /* 0x00000a00ff017b82 */ /* 0x000e240000000800 */
[----:B0-----:R-:W-:Y:S01]  /*0010*/  VIADD R1, R1, 0xffffff00 ;  /* 0xffffff0001017836 */ /* 0x001fe20000000000 */
[----:B------:R-:W0:Y:S01]  /*0020*/  S2R R5, SR_TID.X ;  /* 0x0000000000057919 */ /* 0x000e220000002100 */
[----:B------:R-:W-:Y:S01]  /*0030*/  ELECT P0, URZ, PT ;  /* 0x00000000003f782f */ /* 0x000fe20003800000 */
[----:B------:R-:W-:Y:S01]  /*0040*/  BSSY B0, `(.L_x_0) ;  /* 0x0000015000007945 */ /* 0x000fe20003800000 */
[--C-:B0-----:R-:W-:Y:S02]  /*0050*/  SHF.R.U32.HI R0, RZ, 0x5, R5.reuse ;  /* 0x00000005ff007819 */ /* 0x101fe40000011605 */
[----:B------:R-:W-:-:S03]  /*0060*/  SHF.R.U32.HI R2, RZ, 0x7, R5 ;  /* 0x00000007ff027819 */ /* 0x000fc60000011605 */
[----:B------:R-:W0:Y:S04]  /*0070*/  SHFL.IDX PT, R3, R0, RZ, 0x1f ;  /* 0x00001fff00037589 */ /* 0x000e2800000e0000 */
[----:B------:R-:W1:Y:S01]  /*0080*/  SHFL.IDX PT, R2, R2, RZ, 0x1f ;  /* 0x00001fff02027589 */ /* 0x000e6200000e0000 */
[----:B0-----:R-:W-:Y:S02]  /*0090*/  R2UR UR4, R3 ;  /* 0x00000000030472ca */ /* 0x001fe400000e0000 */
[----:B-1----:R-:W-:-:S11]  /*00a0*/  R2UR UR6, R2 ;  /* 0x00000000020672ca */ /* 0x002fd600000e0000 */
[----:B------:R-:W-:Y:S02]  /*00b0*/  USHF.R.S32.HI UR5, URZ, 0x1f, UR4 ;  /* 0x0000001f3f057899 */ /* 0x000fe40008011404 */
[----:B------:R-:W-:Y:S02]  /*00c0*/  ISETP.NE.OR P0, PT, RZ, UR4, !P0 ;  /* 0x00000004ff007c0c */ /* 0x000fe4000c705670 */
[----:B------:R-:W-:-:S04]  /*00d0*/  ULEA.HI UR5, UR5, UR4, URZ, 0x2 ;  /* 0x0000000405057291 */ /* 0x000fc8000f8f103f */
[----:B------:R-:W-:-:S04]  /*00e0*/  ULOP3.LUT UR5, UR5, 0xfffffffc, URZ, 0xc0, !UPT ;  /* 0xfffffffc05057892 */ /* 0x000fc8000f8ec03f */
[----:B------:R-:W-:-:S03]  /*00f0*/  UIADD3 UR8, UR4, -UR5, URZ ;  /* 0x8000000504087290 */ /* 0x000fc6000fffe03f */
[----:B------:R-:W-:Y:S09]  /*0100*/  @P0 BRA `(.L_x_1) ;  /* 0x0000000000200947 */ /* 0x000ff20003800000 */
[----:B------:R-:W-:Y:S02]  /*0110*/  ULDC.64 UR4, c[0x0][0x198] ;  /* 0x0000660000047ab9 */ /* 0x000fe40000000a00 */
[----:B------:R-:W-:Y:S02]  /*0120*/  UIADD3 UR10, UP0, UR4, 0xf0, URZ ;  /* 0x000000f0040a7890 */ /* 0x000fe4000ff1e03f */
[----:B------:R-:W-:Y:S02]  /*0130*/  UIADD3 UR4, UP1, UR4, 0x1f0, URZ ;  /* 0x000001f004047890 */ /* 0x000fe4000ff3e03f */
[----:B------:R-:W-:Y:S02]  /*0140*/  UIADD3.X UR11, URZ, UR5, URZ, UP0, !UPT ;  /* 0x000000053f0b7290 */ /* 0x000fe400087fe43f */
[----:B------:R-:W-:-:S07]  /*0150*/  UIADD3.X UR5, URZ, UR5, URZ, UP1, !UPT ;  /* 0x000000053f057290 */ /* 0x000fce0008ffe43f */
[----:B------:R0:W-:Y:S02]  /*0160*/  UTMACCTL.PF [UR10] ;  /* 0x000000000a0079b9 */ /* 0x0001e40008040000 */
[----:B------:R0:W-:Y:S02]  /*0170*/  UTMACCTL.PF [UR4] ;  /* 0x00000000040079b9 */ /* 0x0001e40008040000 */
[----:B0-----:R-:W-:Y:S01]  /*0180*/  NOP ;  /* 0x0000000000007918 */ /* 0x001fe20000000000 */
.L_x_1:
[----:B------:R-:W-:Y:S05]  /*0190*/  BSYNC B0 ;  /* 0x0000000000007941 */ /* 0x000fea0003800000 */
.L_x_0:
[----:B------:R-:W0:Y:S01]  /*01a0*/  SHFL.IDX PT, R3, R0, RZ, 0x1f ;  /* 0x00001fff00037589 */ /* 0x000e2200000e0000 */
[----:B------:R-:W-:Y:S01]  /*01b0*/  UISETP.NE.AND UP0, UPT, UR8, 0x3, UPT ;  /* 0x000000030800788c */ /* 0x000fe2000bf05270 */
[----:B------:R-:W-:Y:S01]  /*01c0*/  ISETP.NE.AND P2, PT, RZ, UR6, PT ;  /* 0x00000006ff007c0c */ /* 0x000fe2000bf45270 */
[----:B------:R-:W-:Y:S02]  /*01d0*/  UIADD3 UR10, UR6, -0x1, URZ ;  /* 0xffffffff060a7890 */ /* 0x000fe4000fffe03f */
[----:B------:R-:W-:Y:S02]  /*01e0*/  UISETP.EQ.OR UP0, UPT, UR8, URZ, !UP0 ;  /* 0x0000003f0800728c */ /* 0x000fe4000c702670 */
[----:B------:R-:W-:Y:S02]  /*01f0*/  UISETP.GE.U32.AND UP1, UPT, UR10, 0x2, UPT ;  /* 0x000000020a00788c */ /* 0x000fe4000bf26070 */
[----:B------:R-:W-:-:S04]  /*0200*/  UISETP.EQ.AND UP0, UPT, UR6, URZ, UP0 ;  /* 0x0000003f0600728c */ /* 0x000fc80008702270 */
[----:B------:R-:W-:-:S04]  /*0210*/  USEL UR13, URZ, 0x1, !UP0 ;  /* 0x000000013f0d7887 */ /* 0x000fc8000c000000 */
[----:B------:R-:W-:Y:S01]  /*0220*/  USEL UR13, UR13, 0x2, UP1 ;  /* 0x000000020d0d7887 */ /* 0x000fe20008800000 */
[----:B0-----:R-:W-:-:S13]  /*0230*/  ISETP.NE.AND P0, PT, R3, RZ, PT ;  /* 0x000000ff0300720c */ /* 0x001fda0003f05270 */
[----:B------:R-:W-:Y:S05]  /*0240*/  @P0 BRA `(.L_x_2) ;  /* 0x0000000000500947 */ /* 0x000fea0003800000 */
[----:B------:R-:W0:Y:S01]  /*0250*/  S2UR UR9, SR_CgaCtaId ;  /* 0x00000000000979c3 */ /* 0x000e220000008800 */
[----:B------:R-:W-:Y:S01]  /*0260*/  UMOV UR4, 0x400 ;  /* 0x0000040000047882 */ /* 0x000fe20000000000 */
[----:B------:R-:W-:Y:S01]  /*0270*/  UMOV UR5, 0x1 ;  /* 0x0000000100057882 */ /* 0x000fe20000000000 */
[----:B------:R-:W-:Y:S01]  /*0280*/  UMOV UR6, 0x4 ;  /* 0x0000000400067882 */ /* 0x000fe20000000000 */
[----:B------:R-:W-:Y:S01]  /*0290*/  ELECT P0, URZ, PT ;  /* 0x00000000003f782f */ /* 0x000fe20003800000 */
[----:B------:R-:W-:-:S04]  /*02a0*/  UIADD3 UR6, -UR6, 0x100000, URZ ;  /* 0x0010000006067890 */ /* 0x000fc8000fffe13f */
[----:B------:R-:W-:Y:S02]  /*02b0*/  USHF.L.U32 UR7, UR6, 0xb, URZ ;  /* 0x0000000b06077899 */ /* 0x000fe4000800063f */
[----:B------:R-:W-:Y:S02]  /*02c0*/  USHF.L.U32 UR6, UR6, 0x1, URZ ;  /* 0x0000000106067899 */ /* 0x000fe4000800063f */
[----:B0-----:R-:W-:Y:S02]  /*02d0*/  ULEA UR9, UR9, UR4, 0x18 ;  /* 0x0000000409097291 */ /* 0x001fe4000f8ec03f */
[----:B------:R-:W-:-:S04]  /*02e0*/  UIADD3 UR4, -UR5, 0x100000, URZ ;  /* 0x0010000005047890 */ /* 0x000fc8000fffe13f */
[----:B------:R-:W-:Y:S02]  /*02f0*/  USHF.L.U32 UR5, UR4, 0xb, URZ ;  /* 0x0000000b04057899 */ /* 0x000fe4000800063f */
[----:B------:R-:W-:Y:S01]  /*0300*/  USHF.L.U32 UR4, UR4, 0x1, URZ ;  /* 0x0000000104047899 */ /* 0x000fe2000800063f */
[----:B------:R-:W0:Y:S11]  /*0310*/  FENCE.VIEW.ASYNC.S ;  /* 0x00000000000073c6 */ /* 0x000e360000000000 */
[----:B0-----:R0:W1:Y:S01]  /*0320*/  SYNCS.EXCH.64 URZ, [UR9], UR4 ;  /* 0x00000004093f75b2 */ /* 0x0010620008000100 */
[----:B------:R0:W2:Y:S01]  /*0330*/  SYNCS.EXCH.64 URZ, [UR9+0x18], UR6 ;  /* 0x00001806093f75b2 */ /* 0x0000a20008000100 */
[----:B------:R0:W3:Y:S01]  /*0340*/  SYNCS.EXCH.64 URZ, [UR9+0x8], UR4 ;  /* 0x00000804093f75b2 */ /* 0x0000e20008000100 */
[----:B------:R0:W4:Y:S01]  /*0350*/  SYNCS.EXCH.64 URZ, [UR9+0x20], UR6 ;  /* 0x00002006093f75b2 */ /* 0x0001220008000100 */
[----:B------:R0:W0:Y:S01]  /*0360*/  SYNCS.EXCH.64 URZ, [UR9+0x10], UR4 ;  /* 0x00001004093f75b2 */ /* 0x0000220008000100 */
[----:B------:R0:W0:Y:S01]  /*0370*/  SYNCS.EXCH.64 URZ, [UR9+0x28], UR6 ;  /* 0x00002806093f75b2 */ /* 0x0000220008000100 */
[----:B------:R-:W-:Y:S01]  /*0380*/  NOP ;  /* 0x0000000000007918 */ /* 0x000fe20000000000 */
.L_x_2:
[----:B------:R-:W-:Y:S01]  /*0390*/  SHF.R.S32.HI R4, RZ, 0x1f, R5 ;  /* 0x0000001fff047819 */ /* 0x000fe20000011405 */
[----:B------:R-:W5:Y:S01]  /*03a0*/  SHFL.IDX PT, R0, R0, RZ, 0x1f ;  /* 0x00001fff00007589 */ /* 0x000f6200000e0000 */
[----:B------:R-:W-:Y:S01]  /*03b0*/  ELECT P0, URZ, PT ;  /* 0x00000000003f782f */ /* 0x000fe20003800000 */
[----:B0-----:R-:W0:Y:S01]  /*03c0*/  S2UR UR9, SR_CTAID.X ;  /* 0x00000000000979c3 */ /* 0x001e220000002500 */
[----:B------:R-:W-:Y:S01]  /*03d0*/  LEA.HI R4, R4, R5, RZ, 0x7 ;  /* 0x0000000504047211 */ /* 0x000fe200078f38ff */
[----:B------:R-:W1:Y:S01]  /*03e0*/  S2R R2, SR_CTAID.Y ;  /* 0x0000000000027919 */ /* 0x000e620000002600 */
[----:B------:R-:W-:Y:S01]  /*03f0*/  SHF.R.S32.HI R6, RZ, 0x1f, R3 ;  /* 0x0000001fff067819 */ /* 0x000fe20000011403 */
[----:B------:R-:W-:Y:S01]  /*0400*/  ULDC UR4, c[0x0][0x154] ;  /* 0x0000550000047ab9 */ /* 0x000fe20000000800 */
[----:B------:R-:W-:Y:S01]  /*0410*/  LOP3.LUT R4, R4, 0xffffff80, RZ, 0xc0, !PT ;  /* 0xffffff8004047812 */ /* 0x000fe200078ec0ff */
[----:B------:R-:W-:Y:S01]  /*0420*/  NOP ;  /* 0x0000000000007918 */ /* 0x000fe20000000000 */
[----:B------:R-:W-:Y:S01]  /*0430*/  LEA.HI R6, R6, R3, RZ, 0x2 ;  /* 0x0000000306067211 */ /* 0x000fe200078f10ff */
[----:B------:R-:W2:Y:S01]  /*0440*/  LDC R11, c[0x0][0x148] ;  /* 0x00005200ff0b7b82 */ /* 0x000ea20000000800 */
[----:B------:R-:W-:Y:S01]  /*0450*/  NOP ;  /* 0x0000000000007918 */ /* 0x000fe20000000000 */
[----:B------:R-:W-:Y:S01]  /*0460*/  IMAD.IADD R4, R5, 0x1, -R4 ;  /* 0x0000000105047824 */ /* 0x000fe200078e0a04 */
[----:B------:R-:W-:-:S04]  /*0470*/  LOP3.LUT R6, R6, 0x3ffffffc, RZ, 0xc0, !PT ;  /* 0x3ffffffc06067812 */ /* 0x000fc800078ec0ff */
[----:B------:R-:W-:Y:S01]  /*0480*/  SHF.R.S32.HI R5, RZ, 0x1f, R4 ;  /* 0x0000001fff057819 */ /* 0x000fe20000011404 */
[----:B------:R-:W-:Y:S01]  /*0490*/  IMAD.IADD R6, R3, 0x1, -R6 ;  /* 0x0000000103067824 */ /* 0x000fe200078e0a06 */
[----:B------:R-:W3:Y:S02]  /*04a0*/  LDC R8, c[0x0][0x144] ;  /* 0x00005100ff087b82 */ /* 0x000ee40000000800 */
[----:B------:R-:W-:Y:S02]  /*04b0*/  LEA.HI R5, R5, R4, RZ, 0x3 ;  /* 0x0000000405057211 */ /* 0x000fe400078f18ff */
[----:B-----5:R-:W-:Y:S02]  /*04c0*/  ISETP.NE.OR P0, PT, R0, RZ, !P0 ;  /* 0x000000ff0000720c */ /* 0x020fe40004705670 */
[--C-:B------:R-:W-:Y:S02]  /*04d0*/  SHF.R.S32.HI R0, RZ, 0x3, R5.reuse ;  /* 0x00000003ff007819 */ /* 0x100fe40000011405 */
[----:B------:R-:W-:-:S04]  /*04e0*/  SHF.R.S32.HI R5, RZ, 0x1f, R5 ;  /* 0x0000001fff057819 */ /* 0x000fc80000011405 */
[----:B------:R-:W-:-:S04]  /*04f0*/  LEA.HI R5, R5, R0, RZ, 0x2 ;  /* 0x0000000005057211 */ /* 0x000fc800078f10ff */
[----:B------:R-:W-:Y:S01]  /*0500*/  LOP3.LUT R5, R5, 0xfffffffc, RZ, 0xc0, !PT ;  /* 0xfffffffc05057812 */ /* 0x000fe200078ec0ff */
[----:B------:R-:W-:Y:S01]  /*0510*/  VOTEU.ALL UP0, P0 ;  /* 0x00000000003f7886 */ /* 0x000fe20000000000 */
[----:B-1----:R-:W-:Y:S01]  /*0520*/  I2FP.F32.U32 R7, R2 ;  /* 0x0000000200077245 */ /* 0x002fe20000201000 */
[----:B------:R-:W-:Y:S02]  /*0530*/  VOTEU.ALL UP1, P0 ;  /* 0x00000000003f7886 */ /* 0x000fe40000020000 */
[----:B------:R-:W-:Y:S01]  /*0540*/  IMAD.IADD R5, R0, 0x1, -R5 ;  /* 0x0000000100057824 */ /* 0x000fe200078e0a05 */
[----:B------:R-:W1:Y:S01]  /*0550*/  @!UP0 S2UR UR7, SR_CgaCtaId ;  /* 0x00000000000789c3 */ /* 0x000e620000008800 */
[----:B0-----:R-:W-:Y:S01]  /*0560*/  I2FP.F32.U32 R0, UR9 ;  /* 0x0000000900007c45 */ /* 0x001fe20008201000 */
[----:B------:R-:W-:Y:S01]  /*0570*/  FMUL R9, R7, UR4 ;  /* 0x0000000407097c20 */ /* 0x000fe20008400000 */
[----:B------:R-:W-:Y:S01]  /*0580*/  IMAD R5, R6, 0x4, R5 ;  /* 0x0000000406057824 */ /* 0x000fe200078e0205 */
[----:B------:R-:W-:Y:S01]  /*0590*/  ULDC UR4, c[0x0][0x150] ;  /* 0x0000540000047ab9 */ /* 0x000fe20000000800 */
[----:B------:R-:W-:Y:S01]  /*05a0*/  @!UP0 UMOV UR6, 0x400 ;  /* 0x0000040000068882 */ /* 0x000fe20000000000 */
[----:B------:R-:W-:Y:S01]  /*05b0*/  FMUL R7, R0, UR4 ;  /* 0x0000000400077c20 */ /* 0x000fe20008400000 */
[----:B------:R-:W-:Y:S01]  /*05c0*/  IMAD.SHL.U32 R0, R5, 0x4, RZ ;  /* 0x0000000405007824 */ /* 0x000fe200078e00ff */
[----:B------:R-:W0:Y:S01]  /*05d0*/  LDC R6, c[0x0][0x140] ;  /* 0x00005000ff067b82 */ /* 0x000e220000000800 */
[----:B------:R-:W5:Y:S01]  /*05e0*/  F2I.U32.TRUNC.NTZ R9, R9 ;  /* 0x0000000900097305 */ /* 0x000f62000020f000 */
[----:B------:R-:W-:-:S02]  /*05f0*/  UMOV UR4, 0x20 ;  /* 0x0000002000047882 */ /* 0x000fc40000000000 */
[----:B------:R-:W-:Y:S01]  /*0600*/  LOP3.LUT R10, R5, 0xc, R0, 0x78, !PT ;  /* 0x0000000c050a7812 */ /* 0x000fe200078e7800 */
[----:B------:R-:W-:-:S04]  /*0610*/  @!UP0 UIADD3 UR4, -UR4, 0x100000, URZ ;  /* 0x0010000004048890 */ /* 0x000fc8000fffe13f */
[----:B------:R-:W-:Y:S02]  /*0620*/  @!UP0 USHF.L.U32 UR5, UR4, 0xb, URZ ;  /* 0x0000000b04058899 */ /* 0x000fe4000800063f */
[----:B------:R-:W-:Y:S01]  /*0630*/  @!UP0 USHF.L.U32 UR4, UR4, 0x1, URZ ;  /* 0x0000000104048899 */ /* 0x000fe2000800063f */
[----:B------:R-:W4:Y:S01]  /*0640*/  F2I.U32.TRUNC.NTZ R7, R7 ;  /* 0x0000000700077305 */ /* 0x000f22000020f000 */
[----:B------:R0:W-:Y:S01]  /*0650*/  STL [R1+0x78], R10 ;  /* 0x0000780a01007387 */ /* 0x0001e20000100800 */
[----:B-----5:R-:W-:Y:S01]  /*0660*/  IMAD.MOV R12, RZ, RZ, -R9 ;  /* 0x000000ffff0c7224 */ /* 0x020fe200078e0a09 */
[----:B-1----:R-:W-:Y:S01]  /*0670*/  @!UP0 ULEA UR6, UR7, UR6, 0x18 ;  /* 0x0000000607068291 */ /* 0x002fe2000f8ec03f */
[----:B------:R-:W-:Y:S02]  /*0680*/  VOTEU.ALL UP0, P0 ;  /* 0x00000000003f7886 */ /* 0x000fe40000000000 */
[----:B--2---:R-:W-:Y:S01]  /*0690*/  IMAD R5, R11, R12, R2 ;  /* 0x0000000c0b057224 */ /* 0x004fe200078e0202 */
[----:B------:R-:W-:-:S02]  /*06a0*/  LOP3.LUT P0, RZ, R4, 0x7, RZ, 0xc0, !PT ;  /* 0x0000000704ff7812 */ /* 0x000fc4000780c0ff */
[----:B0-----:R-:W-:Y:S01]  /*06b0*/  ISETP.EQ.U32.AND P3, PT, R6, 0x1, PT ;  /* 0x000000010600780c */ /* 0x001fe20003f62070 */
[----:B----4-:R-:W-:Y:S01]  /*06c0*/  IMAD.MOV R7, RZ, RZ, -R7 ;  /* 0x000000ffff077224 */ /* 0x010fe200078e0a07 */
[----:B------:R-:W-:Y:S02]  /*06d0*/  ISETP.NE.AND P1, PT, R5, R10, PT ;  /* 0x0000000a0500720c */ /* 0x000fe40003f25270 */
[----:B------:R-:W-:Y:S01]  /*06e0*/  ISETP.LT.U32.AND P0, PT, R10, 0x2, !P0 ;  /* 0x000000020a00780c */ /* 0x000fe20004701070 */
[----:B---3--:R-:W-:Y:S01]  /*06f0*/  IMAD R0, R8, R7, UR9 ;  /* 0x0000000908007e24 */ /* 0x008fe2000f8e0207 */
[----:B------:R-:W0:Y:S02]  /*0700*/  FENCE.VIEW.ASYNC.S ;  /* 0x00000000000073c6 */ /* 0x000e240000000000 */
[----:B0-----:R0:W1:Y:S02]  /*0710*/  @!UP0 SYNCS.EXCH.64 URZ, [UR6+0x40], UR4 ;  /* 0x00004004063f85b2 */ /* 0x0010640008000100 */
[----:B------:R-:W-:-:S04]  /*0720*/  ISETP.EQ.OR P1, PT, R0, RZ, !P1 ;  /* 0x000000ff0000720c */ /* 0x000fc80004f22670 */
[----:B------:R-:W-:Y:S01]  /*0730*/  PLOP3.LUT P0, PT, P0, P1, PT, 0x80, 0x0 ;  /* 0x000000000000781c */ /* 0x000fe20000703070 */
[----:B------:R0:W2:Y:S01]  /*0740*/  @!UP1 SYNCS.EXCH.64 URZ, [UR6+0x48], UR4 ;  /* 0x00004804063f95b2 */ /* 0x0000a20008000100 */
[----:B------:R-:W-:Y:S01]  /*0750*/  NOP ;  /* 0x0000000000007918 */ /* 0x000fe20000000000 */
[----:B------:R-:W-:Y:S10]  /*0760*/  @!P3 BRA `(.L_x_3) ;  /* 0x000000000008b947 */ /* 0x000ff40003800000 */
[----:B-12---:R-:W-:Y:S01]  /*0770*/  UCGABAR_ARV ;  /* 0x00000000000079c7 */ /* 0x006fe20008000000 */
[----:B------:R-:W-:Y:S05]  /*0780*/  BRA `(.L_x_4) ;  /* 0x0000000000047947 */ /* 0x000fea0003800000 */
.L_x_3:
[----:B-12---:R-:W-:Y:S01]  /*0790*/  NOP ;  /* 0x0000000000007918 */ /* 0x006fe20000000000 */
.L_x_4:
[----:B------:R-:W1:Y:S01]  /*07a0*/  LDC R3, c[0x0][0x65c] ;  /* 0x00019700ff037b82 */ /* 0x000e620000000800 */
[----:B------:R-:W-:Y:S02]  /*07b0*/  IMAD.U32 R4, RZ, RZ, UR9 ;  /* 0x00000009ff047e24 */ /* 0x000fe4000f8e00ff */
[----:B------:R-:W-:Y:S01]  /*07c0*/  IMAD.MOV.U32 R5, RZ, RZ, RZ ;  /* 0x000000ffff057224 */ /* 0x000fe200078e00ff */
[----:B-1----:R-:W-:-:S13]  /*07d0*/  ISETP.NE.AND P4, PT, R3, 0x1, PT ;  /* 0x000000010300780c */ /* 0x002fda0003f85270 */
[----:B------:R-:W1:Y:S01]  /*07e0*/  @P4 LDC R7, c[0x0][0x10] ;  /* 0x00000400ff074b82 */ /* 0x000e620000000800 */
[----:B------:R-:W-:Y:S02]  /*07f0*/  @P4 IMAD.MOV.U32 R3, RZ, RZ, RZ ;  /* 0x000000ffff034224 */ /* 0x000fe400078e00ff */
[----:B------:R-:W-:-:S05]  /*0800*/  @P4 IMAD.MOV.U32 R13, RZ, RZ, RZ ;  /* 0x000000ffff0d4224 */ /* 0x000fca00078e00ff */
[----:B------:R-:W2:Y:S01]  /*0810*/  @!P4 LDC R9, c[0x0][0xc] ;  /* 0x00000300ff09cb82 */ /* 0x000ea20000000800 */
[----:B-1----:R-:W-:-:S04]  /*0820*/  @P4 IMAD.WIDE.U32 R6, R7, UR9, R2 ;  /* 0x0000000907064c25 */ /* 0x002fc8000f8e0002 */
[----:B------:R-:W-:Y:S02]  /*0830*/  @P4 IMAD.MOV.U32 R19, RZ, RZ, R6 ;  /* 0x000000ffff134224 */ /* 0x000fe400078e0006 */
[----:B------:R-:W-:Y:S02]  /*0840*/  @P4 IMAD.IADD R23, R7, 0x1, R13 ;  /* 0x0000000107174824 */ /* 0x000fe400078e020d */
[----:B--2---:R-:W-:-:S04]  /*0850*/  @!P4 IMAD.WIDE.U32 R4, R2, R9, R4 ;  /* 0x000000090204c225 */ /* 0x004fc800078e0004 */
[----:B------:R-:W-:Y:S02]  /*0860*/  @!P4 IMAD.MOV.U32 R19, RZ, RZ, R4 ;  /* 0x000000ffff13c224 */ /* 0x000fe400078e0004 */
[----:B------:R-:W-:-:S03]  /*0870*/  @!P4 IMAD.MOV.U32 R23, RZ, RZ, R5 ;  /* 0x000000ffff17c224 */ /* 0x000fc600078e0005 */
[----:B------:R1:W-:Y:S04]  /*0880*/  STL [R1+0x80], R19 ;  /* 0x0000801301007387 */ /* 0x0003e80000100800 */
[----:B------:R1:W-:Y:S01]  /*0890*/  STL [R1+0x7c], R23 ;  /* 0x00007c1701007387 */ /* 0x0003e20000100800 */
[----:B------:R-:W-:Y:S05]  /*08a0*/  @!P3 BRA `(.L_x_5) ;  /* 0x00000000000cb947 */ /* 0x000fea0003800000 */
[----:B------:R-:W-:Y:S01]  /*08b0*/  UCGABAR_WAIT ;  /* 0x0000000000007dc7 */ /* 0x000fe20008000000 */
[----:B------:R-:W-:Y:S01]  /*08c0*/  CCTL.IVALL ;  /* 0x00000000ff00798f */ /* 0x000fe20002000000 */
[----:B------:R-:W-:Y:S05]  /*08d0*/  BRA `(.L_x_6) ;  /* 0x0000000000047947 */ /* 0x000fea0003800000 */
.L_x_5:
[----:B------:R-:W-:Y:S06]  /*08e0*/  BAR.SYNC.DEFER_BLOCKING 0x0 ;  /* 0x0000000000007b1d */ /* 0x000fec0000010000 */
.L_x_6:
[----:B------:R-:W-:Y:S05]  /*08f0*/  @!P2 BRA `(.L_x_7) ;  /* 0x000000e4002ca947 */ /* 0x000fea0003800000 */
[----:B------:R-:W-:-:S06]  /*0900*/  UISETP.GT.U32.AND UP0, UPT, UR10, 0x1, UPT ;  /* 0x000000010a00788c */ /* 0x000fcc000bf04070 */
[----:B------:R-:W-:-:S13]  /*0910*/  PLOP3.LUT P1, PT, PT, PT, UP0, 0x80, 0x0 ;  /* 0x000000000000781c */ /* 0x000fda0003f2f008 */
[----:B0-----:R-:W-:Y:S05]  /*0920*/  @P1 EXIT ;  /* 0x000000000000194d */ /* 0x001fea0003800000 */
[----:B------:R-:W-:Y:S01]  /*0930*/  IMAD.MOV.U32 R6, RZ, RZ, -0x1 ;  /* 0xffffffffff067424 */ /* 0x000fe200078e00ff */
[----:B------:R-:W-:Y:S01]  /*0940*/  ULDC.64 UR4, c[0x0][0x650] ;  /* 0x0001940000047ab9 */ /* 0x000fe20000000a00 */
[----:B------:R-:W-:Y:S01]  /*0950*/  IMAD.MOV.U32 R5, RZ, RZ, -0x1 ;  /* 0xffffffffff057424 */ /* 0x000fe200078e00ff */
[----:B------:R-:W-:Y:S01]  /*0960*/  ISETP.GE.U32.AND P1, PT, R19, UR4, PT ;  /* 0x0000000413007c0c */ /* 0x000fe2000bf26070 */
[----:B------:R-:W-:Y:S01]  /*0970*/  UMOV UR22, 0xffffffff ;  /* 0xffffffff00167882 */ /* 0x000fe20000000000 */
[----:B------:R0:W-:Y:S01]  /*0980*/  STL [R1+0x88], R6 ;  /* 0x0000880601007387 */ /* 0x0001e20000100800 */
[----:B------:R-:W-:Y:S02]  /*0990*/  PRMT R4, RZ, 0x7610, R4 ;  /* 0x00007610ff047816 */ /* 0x000fe40000000004 */
[----:B------:R-:W-:Y:S01]  /*09a0*/  ISETP.GE.U32.AND.EX P1, PT, R23, UR5, PT, P1 ;  /* 0x0000000517007c0c */ /* 0x000fe2000bf26110 */
[----:B------:R0:W-:-:S12]  /*09b0*/  STL [R1+0x84], R5 ;  /* 0x0000840501007387 */ /* 0x0001d80000100800 */
[----:B0-----:R-:W-:Y:S05]  /*09c0*/  @P1 BRA `(.L_x_8) ;  /* 0x0000000400381947 */ /* 0x001fea0003800000 */
[----:B------:R-:W0:Y:S01]  /*09d0*/  LDC.64 R14, c[0x0][0x628] ;  /* 0x00018a00ff0e7b82 */ /* 0x000e220000000a00 */
[----:B------:R-:W-:Y:S02]  /*09e0*/  IMAD.MOV.U32 R4, RZ, RZ, R19 ;  /* 0x000000ffff047224 */ /* 0x000fe400078e0013 */
[----:B------:R-:W-:-:S05]  /*09f0*/  IMAD.MOV.U32 R5, RZ, RZ, R23 ;  /* 0x000000ffff057224 */ /* 0x000fca00078e0017 */
[----:B------:R-:W2:Y:S08]  /*0a00*/  LDC R10, c[0x0][0x630] ;  /* 0x00018c00ff0a7b82 */ /* 0x000eb00000000800 */
[----:B------:R-:W3:Y:S01]  /*0a10*/  LDC.64 R16, c[0x0][0x620] ;  /* 0x00018800ff107b82 */ /* 0x000ee20000000a00 */
[----:B0-----:R-:W-:-:S04]  /*0a20*/  ISETP.NE.U32.AND P1, PT, R14, RZ, PT ;  /* 0x000000ff0e00720c */ /* 0x001fc80003f25070 */
[----:B------:R-:W-:-:S13]  /*0a30*/  ISETP.NE.AND.EX P1, PT, R15, RZ, PT, P1 ;  /* 0x000000ff0f00720c */ /* 0x000fda0003f25310 */
[----:B--23--:R-:W-:Y:S05]  /*0a40*/  @!P1 BRA `(.L_x_9) ;  /* 0x0000000000289947 */ /* 0x00cfea0003800000 */
[----:B------:R-:W0:Y:S02]  /*0a50*/  LDC R9, c[0x0][0x634] ;  /* 0x00018d00ff097b82 */ /* 0x000e240000000800 */
[----:B0-----:R-:W-:-:S05]  /*0a60*/  IADD3 R9, P1, R19, R9, RZ ;  /* 0x0000000913097210 */ /* 0x001fca0007f3e0ff */
[----:B------:R-:W-:-:S04]  /*0a70*/  IMAD.X R13, RZ, RZ, R23, P1 ;  /* 0x000000ffff0d7224 */ /* 0x000fc800008e0617 */
[----:B------:R-:W-:-:S04]  /*0a80*/  IMAD.WIDE.U32 R4, R13, R14, RZ ;  /* 0x0000000e0d047225 */ /* 0x000fc800078e00ff */
[----:B------:R-:W-:-:S04]  /*0a90*/  IMAD.WIDE.U32 R6, P1, R9, R15, R4 ;  /* 0x0000000f09067225 */ /* 0x000fc80007820004 */
[----:B------:R-:W-:-:S04]  /*0aa0*/  IMAD.WIDE.U32 R4, R9, R14, RZ ;  /* 0x0000000e09047225 */ /* 0x000fc800078e00ff */
[----:B------:R-:W-:Y:S01]  /*0ab0*/  IMAD.X R9, RZ, RZ, RZ, P1 ;  /* 0x000000ffff097224 */ /* 0x000fe200008e06ff */
[----:B------:R-:W-:Y:S01]  /*0ac0*/  IADD3 RZ, P1, R5, R6, RZ ;  /* 0x0000000605ff7210 */ /* 0x000fe20007f3e0ff */
[----:B------:R-:W-:-:S04]  /*0ad0*/  IMAD.MOV.U32 R8, RZ, RZ, R7 ;  /* 0x000000ffff087224 */ /* 0x000fc800078e0007 */
[----:B------:R-:W-:-:S08]  /*0ae0*/  IMAD.WIDE.U32.X R4, R13, R15, R8, P1 ;  /* 0x0000000f0d047225 */ /* 0x000fd000008e0408 */
.L_x_9:
[----:B------:R-:W0:Y:S01]  /*0af0*/  LDC.64 R20, c[0x0][0x640] ;  /* 0x00019000ff147b82 */ /* 0x000e220000000a00 */
[-C--:B------:R-:W-:Y:S01]  /*0b00*/  SHF.R.U64 R22, R4, R10.reuse, R5 ;  /* 0x0000000a04167219 */ /* 0x080fe20000001205 */
[----:B------:R-:W-:Y:S01]  /*0b10*/  IMAD.MOV.U32 R4, RZ, RZ, R19 ;  /* 0x000000ffff047224 */ /* 0x000fe200078e0013 */
[----:B------:R-:W-:Y:S01]  /*0b20*/  SHF.R.U32.HI R3, RZ, R10, R5 ;  /* 0x0000000aff037219 */ /* 0x000fe20000011605 */
[----:B------:R-:W-:Y:S01]  /*0b30*/  IMAD.MOV.U32 R5, RZ, RZ, R23 ;  /* 0x000000ffff057224 */ /* 0x000fe200078e0017 */
[----:B------:R-:W-:Y:S01]  /*0b40*/  IADD3 R7, P1, RZ, -R22, RZ ;  /* 0x80000016ff077210 */ /* 0x000fe20007f3e0ff */
[----:B-1----:R-:W-:Y:S02]  /*0b50*/  IMAD R23, R11, R12, R2 ;  /* 0x0000000c0b177224 */ /* 0x002fe400078e0202 */
[----:B------:R-:W1:Y:S01]  /*0b60*/  LDC R8, c[0x0][0x618] ;  /* 0x00018600ff087b82 */ /* 0x000e620000000800 */
[----:B------:R-:W-:Y:S02]  /*0b70*/  IMAD.MOV.U32 R11, RZ, RZ, 0x1 ;  /* 0x00000001ff0b7424 */ /* 0x000fe400078e00ff */
[----:B------:R-:W-:-:S02]  /*0b80*/  IMAD.X R3, RZ, RZ, ~R3, P1 ;  /* 0x000000ffff037224 */ /* 0x000fc400008e0e03 */
[----:B------:R-:W-:-:S03]  /*0b90*/  IMAD.WIDE.U32 R4, R7, R16, R4 ;  /* 0x0000001007047225 */ /* 0x000fc600078e0004 */
[----:B------:R-:W2:Y:S01]  /*0ba0*/  LDC R14, c[0x0][0x608] ;  /* 0x00018200ff0e7b82 */ /* 0x000ea20000000800 */
[----:B------:R-:W-:-:S04]  /*0bb0*/  IMAD R6, R3, R16, RZ ;  /* 0x0000001003067224 */ /* 0x000fc800078e02ff */
[----:B------:R-:W-:-:S03]  /*0bc0*/  IMAD R3, R7, R17, R6 ;  /* 0x0000001107037224 */ /* 0x000fc600078e0206 */
[----:B------:R-:W3:Y:S01]  /*0bd0*/  LDC R18, c[0x0][0x658] ;  /* 0x00019600ff127b82 */ /* 0x000ee20000000800 */
[----:B------:R-:W-:Y:S01]  /*0be0*/  IMAD.IADD R3, R5, 0x1, R3 ;  /* 0x0000000105037824 */ /* 0x000fe200078e0203 */
[----:B0-----:R-:W-:Y:S01]  /*0bf0*/  ISETP.NE.U32.AND P1, PT, R20, RZ, PT ;  /* 0x000000ff1400720c */ /* 0x001fe20003f25070 */
[----:B------:R-:W-:-:S03]  /*0c00*/  IMAD.MOV.U32 R5, RZ, RZ, -0x1 ;  /* 0xffffffffff057424 */ /* 0x000fc600078e00ff */
[----:B------:R-:W-:Y:S02]  /*0c10*/  ISETP.NE.AND.EX P1, PT, R21, RZ, PT, P1 ;  /* 0x000000ff1500720c */ /* 0x000fe40003f25310 */
[----:B------:R-:W0:Y:S01]  /*0c20*/  LDC R13, c[0x0][0x600] ;  /* 0x00018000ff0d7b82 */ /* 0x000e220000000800 */
[-CC-:B-1----:R-:W-:Y:S02]  /*0c30*/  SHF.R.U64 R10, R4, R8.reuse, R3.reuse ;  /* 0x00000008040a7219 */ /* 0x182fe40000001203 */
[----:B------:R-:W-:-:S05]  /*0c40*/  SHF.R.U32.HI R3, RZ, R8, R3 ;  /* 0x00000008ff037219 */ /* 0x000fca0000011603 */
[----:B------:R-:W1:Y:S01]  /*0c50*/  LDC R15, c[0x0][0x648] ;  /* 0x00019200ff0f7b82 */ /* 0x000e620000000800 */
[-CC-:B--2---:R-:W-:Y:S02]  /*0c60*/  SHF.R.U64 R19, R10, R14.reuse, R3.reuse ;  /* 0x0000000e0a137219 */ /* 0x184fe40000001203 */
[----:B------:R-:W-:-:S05]  /*0c70*/  SHF.R.U32.HI R3, RZ, R14, R3 ;  /* 0x0000000eff037219 */ /* 0x000fca0000011603 */
[----:B------:R-:W2:Y:S01]  /*0c80*/  LDC R17, c[0x0][0x638] ;  /* 0x00018e00ff117b82 */ /* 0x000ea20000000800 */
[-C--:B---3--:R-:W-:Y:S02]  /*0c90*/  SHF.L.U32 R2, R5, R18.reuse, RZ ;  /* 0x0000001205027219 */ /* 0x088fe400000006ff */
[--C-:B------:R-:W-:Y:S02]  /*0ca0*/  SHF.R.U64 R12, R19, R18, R3.reuse ;  /* 0x00000012130c7219 */ /* 0x100fe40000001203 */
[----:B------:R-:W-:Y:S02]  /*0cb0*/  LOP3.LUT R8, RZ, R2, RZ, 0x33, !PT ;  /* 0x00000002ff087212 */ /* 0x000fe400078e33ff */
[----:B------:R-:W-:Y:S01]  /*0cc0*/  SHF.R.U32.HI R3, RZ, R18, R3 ;  /* 0x00000012ff037219 */ /* 0x000fe20000011603 */
[----:B------:R-:W3:Y:S01]  /*0cd0*/  LDC R16, c[0x0][0x610] ;  /* 0x00018400ff107b82 */ /* 0x000ee20000000800 */
[----:B------:R-:W-:Y:S01]  /*0ce0*/  IMAD.MOV.U32 R2, RZ, RZ, R12 ;  /* 0x000000ffff027224 */ /* 0x000fe200078e000c */
[----:B------:R-:W-:Y:S06]  /*0cf0*/  @!P1 BRA `(.L_x_10) ;  /* 0x0000000000289947 */ /* 0x000fec0003800000 */
[----:B------:R-:W4:Y:S02]  /*0d00*/  LDC R7, c[0x0][0x64c] ;  /* 0x00019300ff077b82 */ /* 0x000f240000000800 */
[----:B----4-:R-:W-:-:S05]  /*0d10*/  IADD3 R7, P1, R12, R7, RZ ;  /* 0x000000070c077210 */ /* 0x010fca0007f3e0ff */
        /* <DEDUP_REMOVED lines=8> */
.L_x_10:
[----:B-1----:R-:W-:Y:S01]  /*0da0*/  SHF.R.U64 R4, R2, R15, R3 ;  /* 0x0000000f02047219 */ /* 0x002fe20000001203 */
[----:B0-----:R-:W-:Y:S01]  /*0db0*/  VIADD R5, R13, 0xffffffff ;  /* 0xffffffff0d057836 */ /* 0x001fe20000000000 */
[----:B------:R-:W-:Y:S02]  /*0dc0*/  SHF.L.U32 R2, R11, R18, RZ ;  /* 0x000000120b027219 */ /* 0x000fe400000006ff */
[----:B------:R-:W-:Y:S01]  /*0dd0*/  LOP3.LUT R3, R19, R8, RZ, 0xc0, !PT ;  /* 0x0000000813037212 */ /* 0x000fe200078ec0ff */
[----:B------:R-:W-:Y:S01]  /*0de0*/  IMAD.MOV R6, RZ, RZ, -R4 ;  /* 0x000000ffff067224 */ /* 0x000fe200078e0a04 */
[----:B------:R-:W-:Y:S02]  /*0df0*/  SEL R0, R0, R23, !P4 ;  /* 0x0000001700007207 */ /* 0x000fe40006000000 */
[----:B------:R-:W-:Y:S01]  /*0e00*/  LOP3.LUT R5, R10, R5, RZ, 0xc0, !PT ;  /* 0x000000050a057212 */ /* 0x000fe200078ec0ff */
[----:B------:R-:W-:Y:S01]  /*0e10*/  IMAD R3, R2, R4, R3 ;  /* 0x0000000402037224 */ /* 0x000fe200078e0203 */
[----:B------:R-:W-:Y:S01]  /*0e20*/  R2UR UR22, R22 ;  /* 0x00000000161672ca */ /* 0x000fe200000e0000 */
[----:B--2---:R-:W-:-:S02]  /*0e30*/  IMAD R2, R6, R17, R12 ;  /* 0x0000001106027224 */ /* 0x004fc400078e020c */
[----:B---3--:R-:W-:Y:S02]  /*0e40*/  IMAD R0, R3, R16, R0 ;  /* 0x0000001003007224 */ /* 0x008fe400078e0200 */
[----:B------:R-:W-:Y:S02]  /*0e50*/  IMAD R3, R2, R13, R5 ;  /* 0x0000000d02037224 */ /* 0x000fe400078e0205 */
[----:B------:R-:W-:-:S03]  /*0e60*/  IMAD.MOV.U32 R4, RZ, RZ, 0x1 ;  /* 0x00000001ff047424 */ /* 0x000fc600078e00ff */
[----:B------:R-:W-:Y:S02]  /*0e70*/  SEL R2, R3, R0, !P4 ;  /* 0x0000000003027207 */ /* 0x000fe40006000000 */
[----:B------:R-:W-:-:S03]  /*0e80*/  SEL R0, R0, R3, !P4 ;  /* 0x0000000300007207 */ /* 0x000fc60006000000 */
[----:B------:R0:W-:Y:S04]  /*0e90*/  STL [R1+0x84], R2 ;  /* 0x0000840201007387 */ /* 0x0001e80000100800 */
[----:B------:R0:W-:Y:S02]  /*0ea0*/  STL [R1+0x88], R0 ;  /* 0x0000880001007387 */ /* 0x0001e40000100800 */
.L_x_8:
[----:B------:R-:W-:-:S08]  /*0eb0*/  NOP ;  /* 0x0000000000007918 */ /* 0x000fd00000000000 */
[----:B------:R-:W2:Y:S02]  /*0ec0*/  USETMAXREG.TRY_ALLOC.CTAPOOL UP0, 0xe8 ;  /* 0x000000e8000079c8 */ /* 0x000ea40008000600 */
[----:B--2---:R-:W-:-:S13]  /*0ed0*/  PLOP3.LUT P1, PT, PT, PT, UP0, 0x80, 0x0 ;  /* 0x000000000000781c */ /* 0x004fda0003f2f008 */
[----:B------:R-:W-:Y:S05]  /*0ee0*/  @!P1 BRA `(.L_x_8) ;  /* 0xfffffffc00f09947 */ /* 0x000fea000383ffff */
[----:B------:R-:W-:Y:S01]  /*0ef0*/  ULDC.64 UR4, c[0x0][0x598] ;  /* 0x0001660000047ab9 */ /* 0x000fe20000000a00 */
[----:B------:R-:W-:Y:S01]  /*0f00*/  ULDC.64 UR14, c[0x0][0x208] ;  /* 0x00008200000e7ab9 */ /* 0x000fe20000000a00 */
[----:B------:R-:W-:-:S04]  /*0f10*/  ISETP.NE.U32.AND P1, PT, RZ, UR4, PT ;  /* 0x00000004ff007c0c */ /* 0x000fc8000bf25070 */
[----:B------:R-:W-:-:S13]  /*0f20*/  ISETP.NE.AND.EX P1, PT, RZ, UR5, PT, P1 ;  /* 0x00000005ff007c0c */ /* 0x000fda000bf25310 */
[----:B------:R-:W-:Y:S05]  /*0f30*/  @!P1 BRA `(.L_x_11) ;  /* 0x0000000000209947 */ /* 0x000fea0003800000 */
[----:B0-----:R-:W0:Y:S02]  /*0f40*/  LDC.64 R2, c[0x0][0x598] ;  /* 0x00016600ff027b82 */ /* 0x001e240000000a00 */
[----:B0-----:R-:W2:Y:S02]  /*0f50*/  LDG.E.64 R2, desc[UR14][R2.64] ;  /* 0x0000000e02027981 */ /* 0x001ea4000c1e1b00 */
[----:B--2---:R-:W-:-:S04]  /*0f60*/  ISETP.NE.U32.AND P1, PT, R2, RZ, PT ;  /* 0x000000ff0200720c */ /* 0x004fc80003f25070 */
[----:B------:R-:W-:-:S13]  /*0f70*/  ISETP.NE.AND.EX P1, PT, R3, RZ, PT, P1 ;  /* 0x000000ff0300720c */ /* 0x000fda0003f25310 */
[----:B------:R-:W-:Y:S05]  /*0f80*/  @!P1 BRA `(.L_x_11) ;  /* 0x00000000000c9947 */ /* 0x000fea0003800000 */
[----:B------:R-:W2:Y:S02]  /*0f90*/  LD.E R2, desc[UR14][R2.64] ;  /* 0x0000000e02027980 */ /* 0x000ea4000c101900 */
[----:B--2---:R-:W-:Y:S01]  /*0fa0*/  R2UR UR20, R2 ;  /* 0x00000000021472ca */ /* 0x004fe200000e0000 */
[----:B------:R-:W-:-:S14]  /*0fb0*/  BRA `(.L_x_12) ;  /* 0x0000000000247947 */ /* 0x000fdc0003800000 */
.L_x_11:
[----:B------:R-:W-:Y:S02]  /*0fc0*/  ULDC.64 UR4, c[0x0][0x588] ;  /* 0x0001620000047ab9 */ /* 0x000fe40000000a00 */
[----:B------:R-:W-:-:S04]  /*0fd0*/  ISETP.NE.U32.AND P1, PT, RZ, UR4, PT ;  /* 0x00000004ff007c0c */ /* 0x000fc8000bf25070 */
[----:B------:R-:W-:-:S13]  /*0fe0*/  ISETP.NE.AND.EX P1, PT, RZ, UR5, PT, P1 ;  /* 0x00000005ff007c0c */ /* 0x000fda000bf25310 */
[----:B------:R-:W-:Y:S05]  /*0ff0*/  @!P1 BRA `(.L_x_13) ;  /* 0x0000000000109947 */ /* 0x000fea0003800000 */
[----:B0-----:R-:W0:Y:S02]  /*1000*/  LDC.64 R2, c[0x0][0x588] ;  /* 0x00016200ff027b82 */ /* 0x001e240000000a00 */
[----:B0-----:R-:W2:Y:S02]  /*1010*/  LDG.E R2, desc[UR14][R2.64] ;  /* 0x0000000e02027981 */ /* 0x001ea4000c1e1900 */
[----:B--2---:R-:W-:Y:S01]  /*1020*/  R2UR UR20, R2 ;  /* 0x00000000021472ca */ /* 0x004fe200000e0000 */
[----:B------:R-:W-:-:S14]  /*1030*/  BRA `(.L_x_12) ;  /* 0x0000000000047947 */ /* 0x000fdc0003800000 */
.L_x_13:
[----:B------:R-:W-:-:S05]  /*1040*/  ULDC UR20, c[0x0][0x580] ;  /* 0x0001600000147ab9 */ /* 0x000fca0000000800 */
.L_x_12:
[----:B------:R-:W-:Y:S02]  /*1050*/  ULDC.64 UR4, c[0x0][0x5a0] ;  /* 0x0001680000047ab9 */ /* 0x000fe40000000a00 */
        /* <DEDUP_REMOVED lines=11> */
.L_x_14:
        /* <DEDUP_REMOVED lines=8> */
.L_x_16:
[----:B------:R-:W-:-:S05]  /*1190*/  ULDC UR21, c[0x0][0x584] ;  /* 0x0001610000157ab9 */ /* 0x000fca0000000800 */
.L_x_15:
[----:B------:R-:W-:-:S13]  /*11a0*/  LOP3.LUT P1, RZ, R4, 0xff, RZ, 0xc0, !PT ;  /* 0x000000ff04ff7812 */ /* 0x000fda000782c0ff */
[----:B------:R-:W-:Y:S05]  /*11b0*/  @!P1 EXIT ;  /* 0x000000000000994d */ /* 0x000fea0003800000 */
[----:B------:R-:W-:Y:S01]  /*11c0*/  ULDC UR4, c[0x0][0x28c] ;  /* 0x0000a30000047ab9 */ /* 0x000fe20000000800 */
[----:B------:R-:W-:Y:S02]  /*11d0*/  ULOP3.LUT UR23, UR13, 0x1, URZ, 0xfc, !UPT ;  /* 0x000000010d177892 */ /* 0x000fe4000f8efc3f */
[----:B------:R-:W-:-:S04]  /*11e0*/  UIADD3 UR4, UR4, 0x3f, URZ ;  /* 0x0000003f04047890 */ /* 0x000fc8000fffe03f */
[----:B------:R-:W-:-:S04]  /*11f0*/  USHF.R.S32.HI UR5, URZ, 0x1f, UR4 ;  /* 0x0000001f3f057899 */ /* 0x000fc80008011404 */
[----:B------:R-:W-:-:S03]  /*1200*/  ULEA.HI UR5, UR5, UR4, URZ, 0x6 ;  /* 0x0000000405057291 */ /* 0x000fc6000f8f303f */
[----:B------:R-:W-:Y:S01]  /*1210*/  UMOV UR4, URZ ;  /* 0x0000003f00047c82 */ /* 0x000fe20008000000 */
[----:B------:R-:W-:-:S03]  /*1220*/  USHF.R.S32.HI UR9, URZ, 0x6, UR5 ;  /* 0x000000063f097899 */ /* 0x000fc60008011405 */
[----:B------:R-:W-:-:S09]  /*1230*/  UMOV UR5, URZ ;  /* 0x0000003f00057c82 */ /* 0x000fd20008000000 */
.L_x_299:
[----:B0-----:R-:W0:Y:S01]  /*1240*/  S2R R0, SR_TID.X ;  /* 0x0000000000007919 */ /* 0x001e220000002100 */
[----:B--2---:R-:W2:Y:S01]  /*1250*/  S2UR UR17, SR_CgaCtaId ;  /* 0x00000000001179c3 */ /* 0x004ea20000008800 */
[----:B------:R-:W-:Y:S01]  /*1260*/  UMOV UR16, 0x400 ;  /* 0x0000040000107882 */ /* 0x000fe20000000000 */
[----:B------:R-:W-:Y:S01]  /*1270*/  UMOV UR6, URZ ;  /* 0x0000003f00067c82 */ /* 0x000fe20008000000 */
[----:B------:R-:W-:Y:S01]  /*1280*/  STL [R1+0x74], RZ ;  /* 0x000074ff01007387 */ /* 0x000fe20000100800 */
[----:B------:R-:W-:Y:S01]  /*1290*/  UMOV UR7, URZ ;  /* 0x0000003f00077c82 */ /* 0x000fe20008000000 */
[----:B------:R-:W-:Y:S01]  /*12a0*/  UMOV UR8, URZ ;  /* 0x0000003f00087c82 */ /* 0x000fe20008000000 */
[----:B------:R-:W-:Y:S01]  /*12b0*/  CS2R R4, SRZ ;  /* 0x0000000000047805 */ /* 0x000fe2000001ff00 */
[----:B------:R-:W-:Y:S01]  /*12c0*/  STL [R1+0x70], RZ ;  /* 0x000070ff01007387 */ /* 0x000fe20000100800 */
[----:B---3--:R-:W3:Y:S01]  /*12d0*/  LDC R2, c[0x0][0x28c] ;  /* 0x0000a300ff027b82 */ /* 0x008ee20000000800 */
[----:B------:R-:W-:-:S02]  /*12e0*/  CS2R R6, SRZ ;  /* 0x0000000000067805 */ /* 0x000fc4000001ff00 */
[----:B------:R-:W-:Y:S01]  /*12f0*/  CS2R R8, SRZ ;  /* 0x0000000000087805 */ /* 0x000fe2000001ff00 */
[----:B------:R-:W-:Y:S01]  /*1300*/  STL [R1+0x6c], RZ ;  /* 0x00006cff01007387 */ /* 0x000fe20000100800 */
[----:B------:R-:W-:Y:S02]  /*1310*/  CS2R R10, SRZ ;  /* 0x00000000000a7805 */ /* 0x000fe4000001ff00 */
[----:B------:R-:W-:Y:S02]  /*1320*/  CS2R R12, SRZ ;  /* 0x00000000000c7805 */ /* 0x000fe4000001ff00 */
[----:B------:R-:W-:Y:S01]  /*1330*/  CS2R R14, SRZ ;  /* 0x00000000000e7805 */ /* 0x000fe2000001ff00 */
[----:B------:R-:W-:Y:S01]  /*1340*/  STL [R1+0x68], RZ ;  /* 0x000068ff01007387 */ /* 0x000fe20000100800 */
[----:B------:R-:W-:Y:S02]  /*1350*/  CS2R R16, SRZ ;  /* 0x0000000000107805 */ /* 0x000fe4000001ff00 */
[----:B-1----:R-:W-:-:S02]  /*1360*/  CS2R R18, SRZ ;  /* 0x0000000000127805 */ /* 0x002fc4000001ff00 */
[----:B------:R-:W-:Y:S01]  /*1370*/  CS2R R20, SRZ ;  /* 0x0000000000147805 */ /* 0x000fe2000001ff00 */
[----:B------:R-:W-:Y:S01]  /*1380*/  STL [R1+0x64], RZ ;  /* 0x000064ff01007387 */ /* 0x000fe20000100800 */
[----:B------:R-:W-:Y:S02]  /*1390*/  CS2R R22, SRZ ;  /* 0x0000000000167805 */ /* 0x000fe4000001ff00 */
[----:B------:R-:W-:Y:S02]  /*13a0*/  CS2R R152, SRZ ;  /* 0x0000000000987805 */ /* 0x000fe4000001ff00 */
[----:B------:R-:W-:Y:S01]  /*13b0*/  CS2R R154, SRZ ;  /* 0x00000000009a7805 */ /* 0x000fe2000001ff00 */
[----:B------:R-:W-:Y:S01]  /*13c0*/  STL [R1+0x60], RZ ;  /* 0x000060ff01007387 */ /* 0x000fe20000100800 */
[----:B------:R-:W-:Y:S02]  /*13d0*/  CS2R R156, SRZ ;  /* 0x00000000009c7805 */ /* 0x000fe4000001ff00 */
[----:B------:R-:W-:-:S02]  /*13e0*/  CS2R R158, SRZ ;  /* 0x00000000009e7805 */ /* 0x000fc4000001ff00 */
[----:B------:R-:W-:Y:S01]  /*13f0*/  CS2R R160, SRZ ;  /* 0x0000000000a07805 */ /* 0x000fe2000001ff00 */
[----:B------:R-:W-:Y:S01]  /*1400*/  STL [R1+0x5c], RZ ;  /* 0x00005cff01007387 */ /* 0x000fe20000100800 */
[----:B------:R-:W-:Y:S02]  /*1410*/  CS2R R162, SRZ ;  /* 0x0000000000a27805 */ /* 0x000fe4000001ff00 */
[----:B------:R-:W-:Y:S02]  /*1420*/  CS2R R164, SRZ ;  /* 0x0000000000a47805 */ /* 0x000fe4000001ff00 */
[----:B------:R-:W-:Y:S02]  /*1430*/  CS2R R166, SRZ ;  /* 0x0000000000a67805 */ /* 0x000fe4000001ff00 */
[----:B0-----:R-:W-:Y:S01]  /*1440*/  LOP3.LUT R0, R0, 0x80, RZ, 0xc0, !PT ;  /* 0x0000008000007812 */ /* 0x001fe200078ec0ff */
[----:B------:R-:W-:Y:S01]  /*1450*/  STL [R1+0x58], RZ ;  /* 0x000058ff01007387 */ /* 0x000fe20000100800 */
[----:B---3--:R-:W-:-:S02]  /*1460*/  ISETP.GE.AND P1, PT, R2, 0x1, PT ;  /* 0x000000010200780c */ /* 0x008fc40003f26270 */
[----:B------:R-:W-:Y:S02]  /*1470*/  CS2R R2, SRZ ;  /* 0x0000000000027805 */ /* 0x000fe4000001ff00 */
[----:B------:R-:W-:Y:S01]  /*1480*/  SHF.R.U32.HI R0, RZ, 0x7, R0 ;  /* 0x00000007ff007819 */ /* 0x000fe20000011600 */
[----:B------:R-:W-:Y:S01]  /*1490*/  STL [R1+0x54], RZ ;  /* 0x000054ff01007387 */ /* 0x000fe20000100800 */
[----:B------:R-:W-:Y:S02]  /*14a0*/  CS2R R168, SRZ ;  /* 0x0000000000a87805 */ /* 0x000fe4000001ff00 */
[----:B------:R-:W-:Y:S02]  /*14b0*/  CS2R R170, SRZ ;  /* 0x0000000000aa7805 */ /* 0x000fe4000001ff00 */
[----:B------:R-:W-:Y:S01]  /*14c0*/  CS2R R172, SRZ ;  /* 0x0000000000ac7805 */ /* 0x000fe2000001ff00 */
[----:B------:R-:W-:Y:S01]  /*14d0*/  STL [R1+0x50], RZ ;  /* 0x000050ff01007387 */ /* 0x000fe20000100800 */
[----:B------:R-:W-:-:S02]  /*14e0*/  CS2R R174, SRZ ;  /* 0x0000000000ae7805 */ /* 0x000fc4000001ff00 */
[----:B------:R-:W-:Y:S02]  /*14f0*/  CS2R R176, SRZ ;  /* 0x0000000000b07805 */ /* 0x000fe4000001ff00 */
[----:B------:R-:W-:Y:S01]  /*1500*/  CS2R R178, SRZ ;  /* 0x0000000000b27805 */ /* 0x000fe2000001ff00 */
[----:B------:R-:W0:Y:S01]  /*1510*/  SHFL.IDX PT, R0, R0, RZ, 0x1f ;  /* 0x00001fff00007589 */ /* 0x000e2200000e0000 */
[----:B------:R-:W-:Y:S02]  /*1520*/  CS2R R180, SRZ ;  /* 0x0000000000b47805 */ /* 0x000fe4000001ff00 */
[----:B------:R-:W-:Y:S02]  /*1530*/  CS2R R182, SRZ ;  /* 0x0000000000b67805 */ /* 0x000fe4000001ff00 */
[----:B------:R-:W-:Y:S01]  /*1540*/  CS2R R184, SRZ ;  /* 0x0000000000b87805 */ /* 0x000fe2000001ff00 */
[----:B------:R1:W-:Y:S01]  /*1550*/  STL [R1+0x4c], RZ ;  /* 0x00004cff01007387 */ /* 0x0003e20000100800 */
[----:B------:R-:W-:-:S02]  /*1560*/  CS2R R186, SRZ ;  /* 0x0000000000ba7805 */ /* 0x000fc4000001ff00 */
[----:B------:R-:W-:Y:S02]  /*1570*/  CS2R R188, SRZ ;  /* 0x0000000000bc7805 */ /* 0x000fe4000001ff00 */
[----:B------:R-:W-:Y:S01]  /*1580*/  CS2R R190, SRZ ;  /* 0x0000000000be7805 */ /* 0x000fe2000001ff00 */
[----:B------:R1:W-:Y:S01]  /*1590*/  STL [R1+0x48], RZ ;  /* 0x000048ff01007387 */ /* 0x0003e20000100800 */
        /* <DEDUP_REMOVED lines=14> */
[----:B------:R-:W-:Y:S02]  /*1680*/  CS2R R214, SRZ ;  /* 0x0000000000d67805 */ /* 0x000fe4000001ff00 */
[----:B0-----:R-:W-:Y:S01]  /*1690*/  R2UR UR11, R0 ;  /* 0x00000000000b72ca */ /* 0x001fe200000e0000 */
[----:B------:R1:W-:Y:S01]  /*16a0*/  STL [R1+0x38], RZ ;  /* 0x000038ff01007387 */ /* 0x0003e20000100800 */
[----:B------:R-:W-:Y:S01]  /*16b0*/  IMAD.MOV.U32 R0, RZ, RZ, RZ ;  /* 0x000000ffff007224 */ /* 0x000fe200078e00ff */
[----:B------:R-:W-:Y:S02]  /*16c0*/  CS2R R216, SRZ ;  /* 0x0000000000d87805 */ /* 0x000fe4000001ff00 */
[----:B------:R-:W-:Y:S01]  /*16d0*/  CS2R R218, SRZ ;  /* 0x0000000000da7805 */ /* 0x000fe2000001ff00 */
[----:B------:R1:W-:Y:S01]  /*16e0*/  STL [R1+0x34], RZ ;  /* 0x000034ff01007387 */ /* 0x0003e20000100800 */
[----:B------:R-:W-:-:S02]  /*16f0*/  CS2R R220, SRZ ;  /* 0x0000000000dc7805 */ /* 0x000fc4000001ff00 */
[----:B------:R-:W-:Y:S02]  /*1700*/  CS2R R222, SRZ ;  /* 0x0000000000de7805 */ /* 0x000fe4000001ff00 */
[----:B------:R-:W-:Y:S01]  /*1710*/  CS2R R224, SRZ ;  /* 0x0000000000e07805 */ /* 0x000fe2000001ff00 */
[----:B------:R1:W-:Y:S01]  /*1720*/  STL [R1+0x30], RZ ;  /* 0x000030ff01007387 */ /* 0x0003e20000100800 */
[----:B------:R-:W-:Y:S01]  /*1730*/  IMAD.MOV.U32 R226, RZ, RZ, RZ ;  /* 0x000000ffffe27224 */ /* 0x000fe200078e00ff */
[----:B------:R-:W-:Y:S01]  /*1740*/  CS2R R88, SRZ ;  /* 0x0000000000587805 */ /* 0x000fe2000001ff00 */
[----:B------:R-:W-:Y:S01]  /*1750*/  IMAD.U32 R227, RZ, RZ, UR4 ;  /* 0x00000004ffe37e24 */ /* 0x000fe2000f8e00ff */
[----:B------:R1:W-:Y:S01]  /*1760*/  STL [R1+0x2c], RZ ;  /* 0x00002cff01007387 */ /* 0x0003e20000100800 */
[----:B------:R-:W-:Y:S01]  /*1770*/  ULEA.HI UR10, UR11, UR11, URZ, 0x1 ;  /* 0x0000000b0b0a7291 */ /* 0x000fe2000f8f083f */
[----:B------:R-:W-:Y:S02]  /*1780*/  CS2R R90, SRZ ;  /* 0x00000000005a7805 */ /* 0x000fe4000001ff00 */
[----:B------:R-:W-:Y:S01]  /*1790*/  CS2R R92, SRZ ;  /* 0x00000000005c7805 */ /* 0x000fe2000001ff00 */
[----:B------:R1:W-:Y:S01]  /*17a0*/  STL [R1+0x28], RZ ;  /* 0x000028ff01007387 */ /* 0x0003e20000100800 */
[----:B------:R-:W-:Y:S01]  /*17b0*/  ULOP3.LUT UR12, UR10, 0xffffe, URZ, 0xc0, !UPT ;  /* 0x000ffffe0a0c7892 */ /* 0x000fe2000f8ec03f */
[----:B------:R-:W-:Y:S01]  /*17c0*/  CS2R R94, SRZ ;  /* 0x00000000005e7805 */ /* 0x000fe2000001ff00 */
[----:B--2---:R-:W-:Y:S01]  /*17d0*/  ULEA UR10, UR17, UR16, 0x18 ;  /* 0x00000010110a7291 */ /* 0x004fe2000f8ec03f */
[----:B------:R1:W-:Y:S01]  /*17e0*/  STL [R1+0x24], RZ ;  /* 0x000024ff01007387 */ /* 0x0003e20000100800 */
[----:B------:R-:W-:Y:S01]  /*17f0*/  UIADD3 UR12, UR11, -UR12, URZ ;  /* 0x8000000c0b0c7290 */ /* 0x000fe2000fffe03f */
[----:B------:R-:W-:-:S02]  /*1800*/  CS2R R96, SRZ ;  /* 0x0000000000607805 */ /* 0x000fc4000001ff00 */
[----:B------:R-:W-:Y:S01]  /*1810*/  CS2R R98, SRZ ;  /* 0x0000000000627805 */ /* 0x000fe2000001ff00 */
[----:B------:R1:W-:Y:S01]  /*1820*/  STL [R1+0x20], RZ ;  /* 0x000020ff01007387 */ /* 0x0003e20000100800 */
[----:B------:R-:W-:Y:S01]  /*1830*/  ULEA UR12, UR12, UR10, 0xc ;  /* 0x0000000a0c0c7291 */ /* 0x000fe2000f8e603f */
[----:B------:R-:W-:Y:S02]  /*1840*/  CS2R R100, SRZ ;  /* 0x0000000000647805 */ /* 0x000fe4000001ff00 */
[----:B------:R-:W-:Y:S01]  /*1850*/  CS2R R102, SRZ ;  /* 0x0000000000667805 */ /* 0x000fe2000001ff00 */
[----:B------:R1:W-:Y:S01]  /*1860*/  STL [R1+0x1c], RZ ;  /* 0x00001cff01007387 */ /* 0x0003e20000100800 */
[----:B------:R-:W-:Y:S01]  /*1870*/  UIADD3 UR12, UR12, 0x100, URZ ;  /* 0x000001000c0c7890 */ /* 0x000fe2000fffe03f */
[----:B------:R-:W-:Y:S02]  /*1880*/  CS2R R104, SRZ ;  /* 0x0000000000687805 */ /* 0x000fe4000001ff00 */
[----:B------:R-:W-:Y:S01]  /*1890*/  CS2R R106, SRZ ;  /* 0x00000000006a7805 */ /* 0x000fe2000001ff00 */
[----:B------:R1:W-:Y:S01]  /*18a0*/  STL [R1+0x18], RZ ;  /* 0x000018ff01007387 */ /* 0x0003e20000100800 */
[----:B------:R-:W-:Y:S01]  /*18b0*/  USHF.R.U32.HI UR11, URZ, 0x4, UR12 ;  /* 0x000000043f0b7899 */ /* 0x000fe2000801160c */
[----:B------:R-:W-:-:S02]  /*18c0*/  CS2R R108, SRZ ;  /* 0x00000000006c7805 */ /* 0x000fc4000001ff00 */
[----:B------:R-:W-:Y:S01]  /*18d0*/  CS2R R110, SRZ ;  /* 0x00000000006e7805 */ /* 0x000fe2000001ff00 */
[----:B------:R1:W-:Y:S01]  /*18e0*/  STL [R1+0x14], RZ ;  /* 0x000014ff01007387 */ /* 0x0003e20000100800 */
[----:B------:R-:W-:Y:S01]  /*18f0*/  ULOP3.LUT UR11, UR11, 0x3fff, URZ, 0xc0, !UPT ;  /* 0x00003fff0b0b7892 */ /* 0x000fe2000f8ec03f */
[----:B------:R-:W-:Y:S01]  /*1900*/  CS2R R112, SRZ ;  /* 0x0000000000707805 */ /* 0x000fe2000001ff00 */
[----:B------:R-:W-:Y:S01]  /*1910*/  UMOV UR12, UR5 ;  /* 0x00000005000c7c82 */ /* 0x000fe20008000000 */
        /* <DEDUP_REMOVED lines=16> */
[----:B------:R1:W-:Y:S01]  /*1a20*/  STL [R1], RZ ;  /* 0x000000ff01007387 */ /* 0x0003e20000100800 */
[----:B------:R-:W-:Y:S02]  /*1a30*/  CS2R R138, SRZ ;  /* 0x00000000008a7805 */ /* 0x000fe4000001ff00 */
[----:B------:R-:W-:Y:S02]  /*1a40*/  CS2R R140, SRZ ;  /* 0x00000000008c7805 */ /* 0x000fe4000001ff00 */
[----:B------:R-:W-:Y:S02]  /*1a50*/  CS2R R142, SRZ ;  /* 0x00000000008e7805 */ /* 0x000fe4000001ff00 */
[----:B------:R-:W-:-:S02]  /*1a60*/  CS2R R144, SRZ ;  /* 0x0000000000907805 */ /* 0x000fc4000001ff00 */
[----:B------:R-:W-:Y:S02]  /*1a70*/  CS2R R146, SRZ ;  /* 0x0000000000927805 */ /* 0x000fe4000001ff00 */
[----:B------:R-:W-:Y:S02]  /*1a80*/  CS2R R148, SRZ ;  /* 0x0000000000947805 */ /* 0x000fe4000001ff00 */
[----:B------:R-:W-:Y:S02]  /*1a90*/  CS2R R150, SRZ ;  /* 0x0000000000967805 */ /* 0x000fe4000001ff00 */
[----:B------:R-:W-:Y:S02]  /*1aa0*/  CS2R R24, SRZ ;  /* 0x0000000000187805 */ /* 0x000fe4000001ff00 */
[----:B------:R-:W-:Y:S02]  /*1ab0*/  CS2R R26, SRZ ;  /* 0x00000000001a7805 */ /* 0x000fe4000001ff00 */
[----:B----4-:R-:W-:-:S02]  /*1ac0*/  CS2R R28, SRZ ;  /* 0x00000000001c7805 */ /* 0x010fc4000001ff00 */
[----:B------:R-:W-:Y:S02]  /*1ad0*/  CS2R R30, SRZ ;  /* 0x00000000001e7805 */ /* 0x000fe4000001ff00 */
[----:B------:R-:W-:Y:S02]  /*1ae0*/  CS2R R32, SRZ ;  /* 0x0000000000207805 */ /* 0x000fe4000001ff00 */
        /* <DEDUP_REMOVED lines=26> */
[----:B------:R-:W-:Y:S01]  /*1c90*/  CS2R R86, SRZ ;  /* 0x0000000000567805 */ /* 0x000fe2000001ff00 */
[----:B-1----:R-:W-:Y:S06]  /*1ca0*/  @!P1 BRA `(.L_x_17) ;  /* 0x0000001000889947 */ /* 0x002fec0003800000 */
[----:B------:R-:W-:-:S06]  /*1cb0*/  UISETP.NE.AND UP0, UPT, UR23, 0x3, UPT ;  /* 0x000000031700788c */ /* 0x000fcc000bf05270 */
[----:B------:R-:W-:-:S13]  /*1cc0*/  PLOP3.LUT P2, PT, PT, PT, UP0, 0x80, 0x0 ;  /* 0x000000000000781c */ /* 0x000fda0003f4f008 */
[----:B------:R-:W-:Y:S05]  /*1cd0*/  @!P2 BRA `(.L_x_18) ;  /* 0x000000000004a947 */ /* 0x000fea0003800000 */
[----:B------:R-:W-:Y:S01]  /*1ce0*/  BPT.TRAP 0x1 ;  /* 0x000000040000795c */ /* 0x000fe20000300000 */
.L_x_18:
[----:B------:R-:W-:Y:S01]  /*1cf0*/  ULEA UR6, UR5, UR10, 0x3 ;  /* 0x0000000a05067291 */ /* 0x000fe2000f8e183f */
[----:B------:R-:W-:-:S05]  /*1d00*/  IMAD.U32 R0, RZ, RZ, UR4 ;  /* 0x00000004ff007e24 */ /* 0x000fca000f8e00ff */
[----:B------:R-:W-:-:S04]  /*1d10*/  SHF.L.U32 R0, R0, 0x1f, RZ ;  /* 0x0000001f00007819 */ /* 0x000fc800000006ff */
[----:B------:R0:W1:Y:S01]  /*1d20*/  SYNCS.PHASECHK.TRANS64.TRYWAIT P1, [UR6], R0 ;  /* 0x00000000ff0075a7 */ /* 0x0000620008020146 */
[----:B------:R-:W-:Y:S05]  /*1d30*/  @!P2 BRA `(.L_x_19) ;  /* 0x000000000004a947 */ /* 0x000fea0003800000 */
[----:B------:R-:W-:Y:S01]  /*1d40*/  BPT.TRAP 0x1 ;  /* 0x000000040000795c */ /* 0x000fe20000300000 */
.L_x_19:
[----:B-1----:R-:W-:Y:S05]  /*1d50*/  @P1 BRA `(.L_x_20) ;  /* 0x0000000000081947 */ /* 0x002fea0003800000 */
[----:B------:R-:W1:Y:S02]  /*1d60*/  SYNCS.PHASECHK.TRANS64.TRYWAIT P1, [UR6], R0 ;  /* 0x00000000ff0075a7 */ /* 0x000e640008020146 */
[----:B-1----:R-:W-:Y:S05]  /*1d70*/  @!P1 BRA `(.L_x_21) ;  /* 0x000000e400809947 */ /* 0x002fea0003800000 */
.L_x_20:
[----:B------:R-:W-:Y:S01]  /*1d80*/  UIADD3 UR6, UR10, 0xc100, URZ ;  /* 0x0000c1000a067890 */ /* 0x000fe2000fffe03f */
[----:B------:R-:W-:Y:S01]  /*1d90*/  WARPGROUP.ARRIVE ;  /* 0x00000000000079c5 */ /* 0x000fe20000000000 */
[----:B------:R-:W-:Y:S01]  /*1da0*/  ULOP3.LUT UR7, UR11, 0x10000, URZ, 0xfc, !UPT ;  /* 0x000100000b077892 */ /* 0x000fe2000f8efc3f */
[----:B------:R2:W-:Y:S01]  /*1db0*/  STL [R1+0x74], RZ ;  /* 0x000074ff01007387 */ /* 0x0005e20000100800 */
[----:B------:R-:W-:Y:S01]  /*1dc0*/  USHF.R.U32.HI UR6, URZ, 0x4, UR6 ;  /* 0x000000043f067899 */ /* 0x000fe20008011606 */
[----:B01----:R-:W-:Y:S01]  /*1dd0*/  IMAD.MOV.U32 R0, RZ, RZ, RZ ;  /* 0x000000ffff007224 */ /* 0x003fe200078e00ff */
[----:B------:R-:W-:Y:S01]  /*1de0*/  ULEA UR7, UR5, UR7, 0xa ;  /* 0x0000000705077291 */ /* 0x000fe2000f8e503f */
[----:B------:R2:W-:Y:S01]  /*1df0*/  STL [R1+0x70], RZ ;  /* 0x000070ff01007387 */ /* 0x0005e20000100800 */
[----:B------:R-:W-:Y:S01]  /*1e00*/  ULOP3.LUT UR6, UR6, 0x3fff, URZ, 0xc0, !UPT ;  /* 0x00003fff06067892 */ /* 0x000fe2000f8ec03f */
[----:B------:R-:W-:Y:S01]  /*1e10*/  CS2R R2, SRZ ;  /* 0x0000000000027805 */ /* 0x000fe2000001ff00 */
[----:B------:R-:W-:Y:S01]  /*1e20*/  UMOV UR17, 0x80000020 ;  /* 0x8000002000117882 */ /* 0x000fe20000000000 */
[----:B------:R-:W-:Y:S01]  /*1e30*/  UMOV UR19, 0x80000020 ;  /* 0x8000002000137882 */ /* 0x000fe20000000000 */
[----:B------:R-:W-:Y:S01]  /*1e40*/  ULOP3.LUT UR6, UR6, 0x10000, URZ, 0xfc, !UPT ;  /* 0x0001000006067892 */ /* 0x000fe2000f8efc3f */
[----:B------:R2:W-:Y:S01]  /*1e50*/  STL [R1+0x6c], RZ ;  /* 0x00006cff01007387 */ /* 0x0005e20000100800 */
[----:B------:R-:W-:Y:S01]  /*1e60*/  UMOV UR16, UR7 ;  /* 0x0000000700107c82 */ /* 0x000fe20008000000 */
[----:B------:R-:W-:Y:S01]  /*1e70*/  CS2R R4, SRZ ;  /* 0x0000000000047805 */ /* 0x000fe2000001ff00 */
[----:B------:R-:W-:Y:S01]  /*1e80*/  ULEA UR8, UR5, UR6, 0x9 ;  /* 0x0000000605087291 */ /* 0x000fe2000f8e483f */
[----:B------:R2:W-:Y:S01]  /*1e90*/  STL [R1+0x68], RZ ;  /* 0x000068ff01007387 */ /* 0x0005e20000100800 */
[----:B------:R-:W-:Y:S01]  /*1ea0*/  CS2R R6, SRZ ;  /* 0x0000000000067805 */ /* 0x000fe2000001ff00 */
[----:B------:R-:W-:Y:S01]  /*1eb0*/  UMOV UR6, 0x2 ;  /* 0x0000000200067882 */ /* 0x000fe20000000000 */
[----:B------:R-:W-:Y:S01]  /*1ec0*/  CS2R R8, SRZ ;  /* 0x0000000000087805 */ /* 0x000fe2000001ff00 */
[----:B------:R2:W-:Y:S01]  /*1ed0*/  STL [R1+0x64], RZ ;  /* 0x000064ff01007387 */ /* 0x0005e20000100800 */
[----:B------:R-:W-:Y:S01]  /*1ee0*/  CS2R R10, SRZ ;  /* 0x00000000000a7805 */ /* 0x000fe2000001ff00 */
[----:B------:R-:W-:Y:S01]  /*1ef0*/  UMOV UR18, UR8 ;  /* 0x0000000800127c82 */ /* 0x000fe20008000000 */
[----:B------:R-:W-:Y:S01]  /*1f00*/  CS2R R12, SRZ ;  /* 0x00000000000c7805 */ /* 0x000fe2000001ff00 */
[----:B------:R-:W-:Y:S01]  /*1f10*/  QGMMA.64x128x32.F32.E4M3.E4M3 R88, gdesc[UR16], RZ, !UPT ;  /* 0x01e00000105879f3 */ /* 0x000fe2000c7008ff */
[----:B------:R-:W-:Y:S01]  /*1f20*/  UIADD3 UR16, UR7, 0x200, URZ ;  /* 0x0000020007107890 */ /* 0x000fe2000fffe03f */
[----:B------:R2:W-:Y:S01]  /*1f30*/  STL [R1+0x60], RZ ;  /* 0x000060ff01007387 */ /* 0x0005e20000100800 */
[----:B------:R-:W-:Y:S01]  /*1f40*/  UMOV UR17, 0x80000020 ;  /* 0x8000002000117882 */ /* 0x000fe20000000000 */
[----:B------:R-:W-:-:S02]  /*1f50*/  CS2R R14, SRZ ;  /* 0x00000000000e7805 */ /* 0x000fc4000001ff00 */
[----:B------:R-:W-:Y:S01]  /*1f60*/  CS2R R16, SRZ ;  /* 0x0000000000107805 */ /* 0x000fe2000001ff00 */
[----:B------:R2:W-:Y:S01]  /*1f70*/  STL [R1+0x5c], RZ ;  /* 0x00005cff01007387 */ /* 0x0005e20000100800 */
[----:B------:R-:W-:Y:S02]  /*1f80*/  CS2R R18, SRZ ;  /* 0x0000000000127805 */ /* 0x000fe4000001ff00 */
[----:B------:R-:W-:Y:S02]  /*1f90*/  CS2R R20, SRZ ;  /* 0x0000000000147805 */ /* 0x000fe4000001ff00 */
[----:B------:R-:W-:Y:S01]  /*1fa0*/  CS2R R22, SRZ ;  /* 0x0000000000167805 */ /* 0x000fe2000001ff00 */
[----:B------:R2:W-:Y:S01]  /*1fb0*/  STL [R1+0x58], RZ ;  /* 0x000058ff01007387 */ /* 0x0005e20000100800 */
[----:B------:R-:W-:Y:S01]  /*1fc0*/  CS2R R152, SRZ ;  /* 0x0000000000987805 */ /* 0x000fe2000001ff00 */
[----:B------:R-:W-:Y:S01]  /*1fd0*/  QGMMA.64x128x32.F32.E4M3.E4M3 R24, gdesc[UR16], RZ, !UPT ;  /* 0x01e00000101879f3 */ /* 0x000fe2000c7008ff */
[----:B------:R-:W-:Y:S01]  /*1fe0*/  UIADD3 UR16, UR7, 0x2, URZ ;  /* 0x0000000207107890 */ /* 0x000fe2000fffe03f */
[----:B------:R2:W-:Y:S01]  /*1ff0*/  STL [R1+0x54], RZ ;  /* 0x000054ff01007387 */ /* 0x0005e20000100800 */
[----:B------:R-:W-:Y:S01]  /*2000*/  UIADD3 UR18, UR8, 0x2, URZ ;  /* 0x0000000208127890 */ /* 0x000fe2000fffe03f */
[----:B------:R-:W-:Y:S01]  /*2010*/  CS2R R154, SRZ ;  /* 0x00000000009a7805 */ /* 0x000fe2000001ff00 */
[----:B------:R-:W-:Y:S01]  /*2020*/  UMOV UR17, 0x80000020 ;  /* 0x8000002000117882 */ /* 0x000fe20000000000 */
        /* <DEDUP_REMOVED lines=9> */
[----:B------:R-:W-:Y:S02]  /*20c0*/  CS2R R166, SRZ ;  /* 0x0000000000a67805 */ /* 0x000fe4000001ff00 */
        /* <DEDUP_REMOVED lines=39> */
[----:B------:R-:W-:-:S03]  /*2340*/  IMAD.MOV.U32 R226, RZ, RZ, RZ ;  /* 0x000000ffffe27224 */ /* 0x000fc600078e00ff */
[----:B------:R2:W-:Y:S04]  /*2350*/  STL [R1+0x1c], RZ ;  /* 0x00001cff01007387 */ /* 0x0005e80000100800 */
[----:B------:R2:W-:Y:S04]  /*2360*/  STL [R1+0x18], RZ ;  /* 0x000018ff01007387 */ /* 0x0005e80000100800 */
[----:B------:R2:W-:Y:S04]  /*2370*/  STL [R1+0x14], RZ ;  /* 0x000014ff01007387 */ /* 0x0005e80000100800 */
[----:B------:R2:W-:Y:S04]  /*2380*/  STL [R1+0x10], RZ ;  /* 0x000010ff01007387 */ /* 0x0005e80000100800 */
[----:B------:R2:W-:Y:S04]  /*2390*/  STL [R1+0xc], RZ ;  /* 0x00000cff01007387 */ /* 0x0005e80000100800 */
[----:B------:R2:W-:Y:S04]  /*23a0*/  STL [R1+0x8], RZ ;  /* 0x000008ff01007387 */ /* 0x0005e80000100800 */
[----:B------:R2:W-:Y:S04]  /*23b0*/  STL [R1+0x4], RZ ;  /* 0x000004ff01007387 */ /* 0x0005e80000100800 */
[----:B------:R2:W-:Y:S01]  /*23c0*/  STL [R1], RZ ;  /* 0x000000ff01007387 */ /* 0x0005e20000100800 */
[----:B------:R-:W-:Y:S01]  /*23d0*/  QGMMA.64x128x32.F32.E4M3.E4M3 R88, gdesc[UR16], R88 ;  /* 0x01e00000105879f3 */ /* 0x000fe20008700858 */
[----:B------:R-:W-:Y:S01]  /*23e0*/  UIADD3 UR16, UR7, 0x202, URZ ;  /* 0x0000020207107890 */ /* 0x000fe2000fffe03f */
[----:B------:R-:W-:-:S02]  /*23f0*/  UMOV UR17, 0x80000020 ;  /* 0x8000002000117882 */ /* 0x000fc40000000000 */
[----:B------:R-:W-:Y:S02]  /*2400*/  ULDC UR7, c[0x0][0x50c] ;  /* 0x0001430000077ab9 */ /* 0x000fe40000000800 */
[----:B------:R-:W-:-:S04]  /*2410*/  UISETP.NE.AND UP0, UPT, UR7, 0x2, UPT ;  /* 0x000000020700788c */ /* 0x000fc8000bf05270 */
[----:B------:R-:W-:Y:S02]  /*2420*/  USEL UR7, URZ, 0x1, UP0 ;  /* 0x000000013f077887 */ /* 0x000fe40008000000 */
[----:B------:R-:W-:Y:S04]  /*2430*/  QGMMA.64x128x32.F32.E4M3.E4M3 R24, gdesc[UR16], R24, gsb0 ;  /* 0x01e00000101879f3 */ /* 0x000fe80008000818 */
[----:B------:R-:W-:-:S13]  /*2440*/  ISETP.NE.AND P1, PT, RZ, UR7, PT ;  /* 0x00000007ff007c0c */ /* 0x000fda000bf25270 */
[----:B--2---:R-:W-:Y:S05]  /*2450*/  @!P1 BRA `(.L_x_22) ;  /* 0x0000000800809947 */ /* 0x004fea0003800000 */
[----:B------:R-:W-:Y:S02]  /*2460*/  WARPGROUP.DEPBAR.LE gsb0, 0x0 ;  /* 0x00008000000079c5 */ /* 0x000fe40000010000 */
[----:B------:R-:W-:-:S01]  /*2470*/  FADD R227, RZ, R58 ;  /* 0x0000003affe37221 */ /* 0x000fc20000000000 */
[----:B------:R-:W-:Y:S01]  /*2480*/  FADD R226, RZ, R88 ;  /* 0x00000058ffe27221 */ /* 0x000fe20000000000 */
[----:B------:R-:W-:-:S01]  /*2490*/  FADD R225, RZ, R89 ;  /* 0x00000059ffe17221 */ /* 0x000fc20000000000 */
[----:B------:R-:W-:Y:S01]  /*24a0*/  FADD R224, RZ, R90 ;  /* 0x0000005affe07221 */ /* 0x000fe20000000000 */
[----:B------:R-:W-:-:S01]  /*24b0*/  FADD R223, RZ, R91 ;  /* 0x0000005bffdf7221 */ /* 0x000fc20000000000 */
[----:B------:R0:W-:Y:S01]  /*24c0*/  STL [R1], R227 ;  /* 0x000000e301007387 */ /* 0x0001e20000100800 */
[----:B------:R-:W-:-:S01]  /*24d0*/  FADD R222, RZ, R92 ;  /* 0x0000005cffde7221 */ /* 0x000fc20000000000 */
[----:B------:R-:W-:Y:S01]  /*24e0*/  FADD R221, RZ, R93 ;  /* 0x0000005dffdd7221 */ /* 0x000fe20000000000 */
[----:B------:R-:W-:-:S01]  /*24f0*/  FADD R220, RZ, R94 ;  /* 0x0000005effdc7221 */ /* 0x000fc20000000000 */
[----:B------:R-:W-:Y:S01]  /*2500*/  FADD R219, RZ, R95 ;  /* 0x0000005fffdb7221 */ /* 0x000fe20000000000 */
[----:B------:R-:W-:-:S01]  /*2510*/  FADD R218, RZ, R96 ;  /* 0x00000060ffda7221 */ /* 0x000fc20000000000 */
[----:B------:R-:W-:Y:S01]  /*2520*/  FADD R217, RZ, R97 ;  /* 0x00000061ffd97221 */ /* 0x000fe20000000000 */
[----:B------:R-:W-:-:S01]  /*2530*/  FADD R216, RZ, R98 ;  /* 0x00000062ffd87221 */ /* 0x000fc20000000000 */
[----:B------:R-:W-:Y:S01]  /*2540*/  FADD R215, RZ, R99 ;  /* 0x00000063ffd77221 */ /* 0x000fe20000000000 */
[----:B------:R-:W-:-:S01]  /*2550*/  FADD R214, RZ, R100 ;  /* 0x00000064ffd67221 */ /* 0x000fc20000000000 */
[----:B0-----:R-:W-:Y:S01]  /*2560*/  FADD R227, RZ, R59 ;  /* 0x0000003bffe37221 */ /* 0x001fe20000000000 */
[----:B------:R-:W-:-:S01]  /*2570*/  FADD R213, RZ, R101 ;  /* 0x00000065ffd57221 */ /* 0x000fc20000000000 */
[----:B------:R-:W-:Y:S01]  /*2580*/  FADD R212, RZ, R102 ;  /* 0x00000066ffd47221 */ /* 0x000fe20000000000 */
[----:B------:R-:W-:-:S01]  /*2590*/  FADD R211, RZ, R103 ;  /* 0x00000067ffd37221 */ /* 0x000fc20000000000 */
[----:B------:R-:W-:Y:S01]  /*25a0*/  FADD R210, RZ, R104 ;  /* 0x00000068ffd27221 */ /* 0x000fe20000000000 */
[----:B------:R0:W-:Y:S01]  /*25b0*/  STL [R1+0x4], R227 ;  /* 0x000004e301007387 */ /* 0x0001e20000100800 */
        /* <DEDUP_REMOVED lines=93> */
[----:B------:R-:W-:Y:S01]  /*2b90*/  UMOV UR6, URZ ;  /* 0x0000003f00067c82 */ /* 0x000fe20008000000 */
[----:B0-----:R-:W-:-:S05]  /*2ba0*/  FADD R227, RZ, R66 ;  /* 0x00000042ffe37221 */ /* 0x001fca0000000000 */
[----:B------:R0:W-:Y:S02]  /*2bb0*/  STL [R1+0x20], R227 ;  /* 0x000020e301007387 */ /* 0x0001e40000100800 */
        /* <DEDUP_REMOVED lines=42> */
.L_x_22:
[----:B------:R-:W-:-:S04]  /*2e60*/  UIADD3 UR12, UR5, 0x1, URZ ;  /* 0x00000001050c7890 */ /* 0x000fc8000fffe03f */
[----:B------:R-:W-:-:S04]  /*2e70*/  UISETP.NE.AND UP0, UPT, UR12, 0x3, UPT ;  /* 0x000000030c00788c */ /* 0x000fc8000bf05270 */
[----:B------:R-:W-:Y:S02]  /*2e80*/  USEL UR8, URZ, 0x1, UP0 ;  /* 0x000000013f087887 */ /* 0x000fe40008000000 */
[----:B------:R-:W-:Y:S02]  /*2e90*/  USEL UR12, UR12, URZ, UP0 ;  /* 0x0000003f0c0c7287 */ /* 0x000fe40008000000 */
[----:B------:R-:W-:-:S06]  /*2ea0*/  ULOP3.LUT UR8, UR4, UR8, URZ, 0x3c, !UPT ;  /* 0x0000000804087292 */ /* 0x000fcc000f8e3c3f */
[----:B0-----:R-:W-:Y:S01]  /*2eb0*/  IMAD.U32 R227, RZ, RZ, UR8 ;  /* 0x00000008ffe37e24 */ /* 0x001fe2000f8e00ff */
[----:B------:R-:W-:-:S06]  /*2ec0*/  UMOV UR8, 0x1 ;  /* 0x0000000100087882 */ /* 0x000fcc0000000000 */
.L_x_17:
[----:B------:R-:W-:-:S04]  /*2ed0*/  UISETP.LT.AND UP0, UPT, UR9, 0x1, UPT ;  /* 0x000000010900788c */ /* 0x000fc8000bf01270 */
[----:B------:R-:W-:-:S04]  /*2ee0*/  USEL UR16, UR9, 0x1, UP0 ;  /* 0x0000000109107887 */ /* 0x000fc80008000000 */
[----:B------:R-:W-:-:S04]  /*2ef0*/  UIADD3 UR16, UR9, -UR16, URZ ;  /* 0x8000001009107290 */ /* 0x000fc8000fffe03f */
[----:B------:R-:W-:-:S06]  /*2f00*/  UISETP.GE.AND UP0, UPT, UR16, 0x1, UPT ;  /* 0x000000011000788c */ /* 0x000fcc000bf06270 */
[----:B------:R-:W-:-:S13]  /*2f10*/  PLOP3.LUT P1, PT, PT, PT, UP0, 0x80, 0x0 ;  /* 0x000000000000781c */ /* 0x000fda0003f2f008 */
[----:B------:R-:W-:Y:S05]  /*2f20*/  @!P1 BRA `(.L_x_23) ;  /* 0x0000001000b49947 */ /* 0x000fea0003800000 */
[----:B------:R-:W-:Y:S01]  /*2f30*/  IMAD.U32 R228, RZ, RZ, UR16 ;  /* 0x00000010ffe47e24 */ /* 0x000fe2000f8e00ff */
[----:B------:R-:W-:Y:S01]  /*2f40*/  UMOV UR24, UR5 ;  /* 0x0000000500187c82 */ /* 0x000fe20008000000 */
[----:B------:R-:W-:-:S05]  /*2f50*/  ULDC UR25, c[0x0][0x50c] ;  /* 0x0001430000197ab9 */ /* 0x000fca0000000800 */
.L_x_31:
[----:B------:R-:W-:-:S06]  /*2f60*/  UISETP.NE.AND UP0, UPT, UR23, 0x3, UPT ;  /* 0x000000031700788c */ /* 0x000fcc000bf05270 */
[----:B------:R-:W-:-:S13]  /*2f70*/  PLOP3.LUT P2, PT, PT, PT, UP0, 0x80, 0x0 ;  /* 0x000000000000781c */ /* 0x000fda0003f4f008 */
[----:B01---5:R-:W-:Y:S05]  /*2f80*/  @!P2 BRA `(.L_x_24) ;  /* 0x000000000004a947 */ /* 0x023fea0003800000 */
[----:B------:R-:W-:Y:S01]  /*2f90*/  BPT.TRAP 0x1 ;  /* 0x000000040000795c */ /* 0x000fe20000300000 */
.L_x_24:
[----:B------:R-:W0:Y:S01]  /*2fa0*/  S2UR UR16, SR_CgaCtaId ;  /* 0x00000000001079c3 */ /* 0x000e220000008800 */
[----:B------:R-:W-:Y:S01]  /*2fb0*/  UMOV UR10, 0x400 ;  /* 0x00000400000a7882 */ /* 0x000fe20000000000 */
[----:B------:R-:W-:Y:S01]  /*2fc0*/  SHF.L.U32 R229, R227, 0x1f, RZ ;  /* 0x0000001fe3e57819 */ /* 0x000fe200000006ff */
[----:B0-----:R-:W-:-:S04]  /*2fd0*/  ULEA UR10, UR16, UR10, 0x18 ;  /* 0x0000000a100a7291 */ /* 0x001fc8000f8ec03f */
[----:B------:R-:W-:-:S09]  /*2fe0*/  ULEA UR16, UR12, UR10, 0x3 ;  /* 0x0000000a0c107291 */ /* 0x000fd2000f8e183f */
[----:B------:R0:W1:Y:S01]  /*2ff0*/  SYNCS.PHASECHK.TRANS64.TRYWAIT P1, [UR16], R229 ;  /* 0x000000e5ff0075a7 */ /* 0x0000620008020150 */
[----:B------:R-:W-:Y:S05]  /*3000*/  @!P2 BRA `(.L_x_25) ;  /* 0x000000000004a947 */ /* 0x000fea0003800000 */
[----:B------:R-:W-:Y:S01]  /*3010*/  BPT.TRAP 0x1 ;  /* 0x000000040000795c */ /* 0x000fe20000300000 */
.L_x_25:
[----:B-1----:R-:W-:Y:S05]  /*3020*/  @P1 BRA `(.L_x_26) ;  /* 0x0000000000081947 */ /* 0x002fea0003800000 */
[----:B------:R-:W1:Y:S02]  /*3030*/  SYNCS.PHASECHK.TRANS64.TRYWAIT P1, [UR16], R229 ;  /* 0x000000e5ff0075a7 */ /* 0x000e640008020150 */
[----:B-1----:R-:W-:Y:S05]  /*3040*/  @!P1 BRA `(.L_x_27) ;  /* 0x000000d000e49947 */ /* 0x002fea0003800000 */
.L_x_26:
[----:B------:R-:W-:Y:S01]  /*3050*/  UIADD3 UR16, UR10, 0xc100, URZ ;  /* 0x0000c1000a107890 */ /* 0x000fe2000fffe03f */
[----:B------:R-:W-:Y:S01]  /*3060*/  WARPGROUP.ARRIVE ;  /* 0x00000000000079c5 */ /* 0x000fe20000000000 */
[----:B------:R-:W-:Y:S02]  /*3070*/  UISETP.NE.AND UP0, UPT, UR7, URZ, UPT ;  /* 0x0000003f0700728c */ /* 0x000fe4000bf05270 */
[----:B------:R-:W-:Y:S02]  /*3080*/  USHF.R.U32.HI UR16, URZ, 0x4, UR16 ;  /* 0x000000043f107899 */ /* 0x000fe40008011610 */
[----:B------:R-:W-:Y:S02]  /*3090*/  USEL UR8, UR8, URZ, !UP0 ;  /* 0x0000003f08087287 */ /* 0x000fe4000c000000 */
[----:B------:R-:W-:Y:S02]  /*30a0*/  ULOP3.LUT UR16, UR16, 0x3fff, URZ, 0xc0, !UPT ;  /* 0x00003fff10107892 */ /* 0x000fe4000f8ec03f */
[----:B------:R-:W-:-:S02]  /*30b0*/  UISETP.NE.U32.AND UP0, UPT, UR8, URZ, UPT ;  /* 0x0000003f0800728c */ /* 0x000fc4000bf05070 */
[----:B------:R-:W-:Y:S02]  /*30c0*/  ULOP3.LUT UR7, UR11, 0x10000, URZ, 0xfc, !UPT ;  /* 0x000100000b077892 */ /* 0x000fe4000f8efc3f */
[----:B------:R-:W-:Y:S02]  /*30d0*/  ULOP3.LUT UR8, UR16, 0x10000, URZ, 0xfc, !UPT ;  /* 0x0001000010087892 */ /* 0x000fe4000f8efc3f */
[----:B------:R-:W-:Y:S02]  /*30e0*/  ULEA UR7, UR12, UR7, 0xa ;  /* 0x000000070c077291 */ /* 0x000fe4000f8e503f */
[----:B------:R-:W-:Y:S01]  /*30f0*/  ULEA UR8, UR12, UR8, 0x9 ;  /* 0x000000080c087291 */ /* 0x000fe2000f8e483f */
[----:B------:R-:W-:Y:S01]  /*3100*/  UMOV UR17, 0x80000020 ;  /* 0x8000002000117882 */ /* 0x000fe20000000000 */
[----:B------:R-:W-:Y:S01]  /*3110*/  UMOV UR19, 0x80000020 ;  /* 0x8000002000137882 */ /* 0x000fe20000000000 */
[----:B------:R-:W-:Y:S02]  /*3120*/  UIADD3 UR6, UR6, 0x2, URZ ;  /* 0x0000000206067890 */ /* 0x000fe4000fffe03f */
[----:B------:R-:W-:-:S02]  /*3130*/  UMOV UR16, UR7 ;  /* 0x0000000700107c82 */ /* 0x000fc40008000000 */
[----:B------:R-:W-:Y:S02]  /*3140*/  UMOV UR18, UR8 ;  /* 0x0000000800127c82 */ /* 0x000fe40008000000 */
[----:B------:R-:W-:Y:S01]  /*3150*/  QGMMA.64x128x32.F32.E4M3.E4M3 R88, gdesc[UR16], R88, UP0 ;  /* 0x01e00000105879f3 */ /* 0x000fe2000bf00858 */
[----:B------:R-:W-:Y:S01]  /*3160*/  UIADD3 UR16, UR7, 0x200, URZ ;  /* 0x0000020007107890 */ /* 0x000fe2000fffe03f */
[----:B------:R-:W-:-:S10]  /*3170*/  UMOV UR17, 0x80000020 ;  /* 0x8000002000117882 */ /* 0x000fd40000000000 */
[----:B------:R-:W-:Y:S01]  /*3180*/  QGMMA.64x128x32.F32.E4M3.E4M3 R24, gdesc[UR16], R24, UP0 ;  /* 0x01e00000101879f3 */ /* 0x000fe2000bf00818 */
[----:B------:R-:W-:Y:S02]  /*3190*/  UIADD3 UR16, UR7, 0x2, URZ ;  /* 0x0000000207107890 */ /* 0x000fe4000fffe03f */
[----:B------:R-:W-:Y:S01]  /*31a0*/  UIADD3 UR18, UR8, 0x2, URZ ;  /* 0x0000000208127890 */ /* 0x000fe2000fffe03f */
[----:B------:R-:W-:Y:S01]  /*31b0*/  UMOV UR17, 0x80000020 ;  /* 0x8000002000117882 */ /* 0x000fe20000000000 */
[----:B------:R-:W-:Y:S01]  /*31c0*/  UMOV UR19, 0x80000020 ;  /* 0x8000002000137882 */ /* 0x000fe20000000000 */
[----:B------:R-:W-:-:S06]  /*31d0*/  UISETP.NE.AND UP0, UPT, UR6, UR25, UPT ;  /* 0x000000190600728c */ /* 0x000fcc000bf05270 */
[----:B------:R-:W-:Y:S01]  /*31e0*/  QGMMA.64x128x32.F32.E4M3.E4M3 R88, gdesc[UR16], R88 ;  /* 0x01e00000105879f3 */ /* 0x000fe20008700858 */
[----:B------:R-:W-:Y:S01]  /*31f0*/  UIADD3 UR16, UR7, 0x202, URZ ;  /* 0x0000020207107890 */ /* 0x000fe2000fffe03f */
[----:B------:R-:W-:Y:S01]  /*3200*/  UMOV UR17, 0x80000020 ;  /* 0x8000002000117882 */ /* 0x000fe20000000000 */
[----:B------:R-:W-:-:S06]  /*3210*/  USEL UR7, URZ, 0x1, UP0 ;  /* 0x000000013f077887 */ /* 0x000fcc0008000000 */
[----:B------:R-:W-:-:S03]  /*3220*/  ISETP.NE.AND P1, PT, RZ, UR7, PT ;  /* 0x00000007ff007c0c */ /* 0x000fc6000bf25270 */
[----:B------:R-:W-:Y:S03]  /*3230*/  QGMMA.64x128x32.F32.E4M3.E4M3 R24, gdesc[UR16], R24, gsb0 ;  /* 0x01e00000101879f3 */ /* 0x000fe60008000818 */
[----:B------:R-:W-:-:S07]  /*3240*/  WARPGROUP.DEPBAR.LE gsb0, 0x1 ;  /* 0x00008000000079c5 */ /* 0x000fce0000010100 */
[----:B------:R-:W-:Y:S05]  /*3250*/  @!P1 BRA `(.L_x_28) ;  /* 0x0000000c00809947 */ /* 0x000fea0003800000 */
[----:B------:R-:W-:Y:S02]  /*3260*/  WARPGROUP.DEPBAR.LE gsb0, 0x0 ;  /* 0x00008000000079c5 */ /* 0x000fe40000010000 */
[----:B------:R-:W-:-:S01]  /*3270*/  FADD R226, R88, R226 ;  /* 0x000000e258e27221 */ /* 0x000fc20000000000 */
[----:B------:R-:W-:Y:S01]  /*3280*/  FADD R225, R89, R225 ;  /* 0x000000e159e17221 */ /* 0x000fe20000000000 */
[----:B------:R1:W-:Y:S01]  /*3290*/  STL [R1+0x8c], R227 ;  /* 0x00008ce301007387 */ /* 0x0003e20000100800 */
[----:B------:R-:W-:-:S01]  /*32a0*/  FADD R224, R90, R224 ;  /* 0x000000e05ae07221 */ /* 0x000fc20000000000 */
[----:B------:R-:W-:Y:S01]  /*32b0*/  FADD R223, R91, R223 ;  /* 0x000000df5bdf7221 */ /* 0x000fe20000000000 */
[----:B------:R-:W-:-:S01]  /*32c0*/  FADD R222, R92, R222 ;  /* 0x000000de5cde7221 */ /* 0x000fc20000000000 */
[----:B------:R-:W-:Y:S01]  /*32d0*/  FADD R221, R93, R221 ;  /* 0x000000dd5ddd7221 */ /* 0x000fe20000000000 */
[----:B-1----:R-:W2:Y:S04]  /*32e0*/  LDL.LU R227, [R1+0x30] ;  /* 0x0000300001e37983 */ /* 0x002ea80000300800 */
[----:B------:R1:W-:Y:S01]  /*32f0*/  STL [R1+0x90], R226 ;  /* 0x000090e201007387 */ /* 0x0003e20000100800 */
[----:B------:R-:W-:-:S01]  /*3300*/  FADD R220, R94, R220 ;  /* 0x000000dc5edc7221 */ /* 0x000fc20000000000 */
[----:B------:R-:W-:-:S02]  /*3310*/  FADD R219, R95, R219 ;  /* 0x000000db5fdb7221 */ /* 0x000fc40000000000 */
[----:B-1----:R-:W3:Y:S04]  /*3320*/  LDL.LU R226, [R1+0x2c] ;  /* 0x00002c0001e27983 */ /* 0x002ee80000300800 */
[----:B------:R1:W-:Y:S01]  /*3330*/  STL [R1+0x94], R225 ;  /* 0x000094e101007387 */ /* 0x0003e20000100800 */
[----:B------:R-:W-:-:S03]  /*3340*/  FADD R218, R96, R218 ;  /* 0x000000da60da7221 */ /* 0x000fc60000000000 */
[----:B-1----:R-:W4:Y:S04]  /*3350*/  LDL.LU R225, [R1+0x28] ;  /* 0x0000280001e17983 */ /* 0x002f280000300800 */
        /* <DEDUP_REMOVED lines=9> */
[----:B------:R1:W-:Y:S04]  /*33f0*/  STL [R1+0xa4], R221 ;  /* 0x0000a4dd01007387 */ /* 0x0003e80000100800 */
        /* <DEDUP_REMOVED lines=12> */
[----:B-1----:R-:W4:Y:S01]  /*34c0*/  LDL.LU R215, [R1] ;  /* 0x0000000001d77983 */ /* 0x002f220000300800 */
[----:B------:R-:W-:-:S01]  /*34d0*/  FADD R214, R100, R214 ;  /* 0x000000d664d67221 */ /* 0x000fc20000000000 */
[----:B------:R-:W-:Y:S01]  /*34e0*/  FADD R213, R101, R213 ;  /* 0x000000d565d57221 */ /* 0x000fe20000000000 */
[----:B------:R-:W-:-:S01]  /*34f0*/  FADD R212, R102, R212 ;  /* 0x000000d466d47221 */ /* 0x000fc20000000000 */
[----:B------:R-:W-:Y:S01]  /*3500*/  FADD R211, R103, R211 ;  /* 0x000000d367d37221 */ /* 0x000fe20000000000 */
[----:B------:R-:W-:-:S01]  /*3510*/  FADD R210, R104, R210 ;  /* 0x000000d268d27221 */ /* 0x000fc20000000000 */
[----:B------:R-:W-:Y:S01]  /*3520*/  STL [R1+0xc0], R214 ;  /* 0x0000c0d601007387 */ /* 0x000fe20000100800 */
        /* <DEDUP_REMOVED lines=11> */
[----:B------:R1:W-:Y:S01]  /*35e0*/  STL [R1+0xcc], R211 ;  /* 0x0000ccd301007387 */ /* 0x0003e20000100800 */
[----:B------:R-:W-:-:S01]  /*35f0*/  FADD R200, R114, R200 ;  /* 0x000000c872c87221 */ /* 0x000fc20000000000 */
[----:B------:R-:W-:Y:S01]  /*3600*/  FADD R199, R115, R199 ;  /* 0x000000c773c77221 */ /* 0x000fe20000000000 */
        /* <DEDUP_REMOVED lines=69> */
[----:B-----5:R-:W-:Y:S01]  /*3a60*/  FADD R0, R57, R0 ;  /* 0x0000000039007221 */ /* 0x020fe20000000000 */
[----:B--2---:R-:W-:-:S01]  /*3a70*/  FADD R227, R70, R227 ;  /* 0x000000e346e37221 */ /* 0x004fc20000000000 */
[----:B---3--:R-:W-:Y:S01]  /*3a80*/  FADD R226, R69, R226 ;  /* 0x000000e245e27221 */ /* 0x008fe20000000000 */
[----:B----4-:R-:W-:-:S01]  /*3a90*/  FADD R225, R68, R225 ;  /* 0x000000e144e17221 */ /* 0x010fc20000000000 */
        /* <DEDUP_REMOVED lines=9> */
[----:B------:R-:W-:-:S05]  /*3b30*/  FADD R215, R58, R215 ;  /* 0x000000d73ad77221 */ /* 0x000fca0000000000 */
[----:B------:R2:W-:Y:S04]  /*3b40*/  STL [R1], R215 ;  /* 0x000000d701007387 */ /* 0x0005e80000100800 */
[----:B------:R3:W-:Y:S04]  /*3b50*/  STL [R1+0x4], R216 ;  /* 0x000004d801007387 */ /* 0x0007e80000100800 */
        /* <DEDUP_REMOVED lines=8> */
[----:B-1----:R-:W4:Y:S04]  /*3be0*/  LDL.LU R211, [R1+0x34] ;  /* 0x0000340001d37983 */ /* 0x002f280000300800 */
[----:B------:R1:W-:Y:S04]  /*3bf0*/  STL [R1+0x28], R225 ;  /* 0x000028e101007387 */ /* 0x0003e80000100800 */
[----:B------:R-:W4:Y:S04]  /*3c00*/  LDL.LU R212, [R1+0x38] ;  /* 0x0000380001d47983 */ /* 0x000f280000300800 */
[----:B------:R1:W-:Y:S04]  /*3c10*/  STL [R1+0x2c], R226 ;  /* 0x00002ce201007387 */ /* 0x0003e80000100800 */
[----:B------:R-:W4:Y:S04]  /*3c20*/  LDL.LU R213, [R1+0x3c] ;  /* 0x00003c0001d57983 */ /* 0x000f280000300800 */
[----:B------:R1:W-:Y:S04]  /*3c30*/  STL [R1+0x30], R227 ;  /* 0x000030e301007387 */ /* 0x0003e80000100800 */
[----:B------:R-:W4:Y:S04]  /*3c40*/  LDL.LU R214, [R1+0x40] ;  /* 0x0000400001d67983 */ /* 0x000f280000300800 */
[----:B--2---:R-:W2:Y:S04]  /*3c50*/  LDL.LU R215, [R1+0x44] ;  /* 0x0000440001d77983 */ /* 0x004ea80000300800 */
[----:B---3--:R-:W3:Y:S04]  /*3c60*/  LDL.LU R216, [R1+0x48] ;  /* 0x0000480001d87983 */ /* 0x008ee80000300800 */
[----:B----4-:R-:W4:Y:S04]  /*3c70*/  LDL.LU R217, [R1+0x4c] ;  /* 0x00004c0001d97983 */ /* 0x010f280000300800 */
[----:B0-----:R-:W4:Y:S04]  /*3c80*/  LDL.LU R218, [R1+0x50] ;  /* 0x0000500001da7983 */ /* 0x001f280000300800 */
[----:B------:R-:W4:Y:S04]  /*3c90*/  LDL.LU R219, [R1+0x54] ;  /* 0x0000540001db7983 */ /* 0x000f280000300800 */
[----:B------:R-:W4:Y:S04]  /*3ca0*/  LDL.LU R220, [R1+0x58] ;  /* 0x0000580001dc7983 */ /* 0x000f280000300800 */
[----:B------:R-:W4:Y:S04]  /*3cb0*/  LDL.LU R221, [R1+0x5c] ;  /* 0x00005c0001dd7983 */ /* 0x000f280000300800 */
[----:B------:R-:W4:Y:S04]  /*3cc0*/  LDL.LU R222, [R1+0x60] ;  /* 0x0000600001de7983 */ /* 0x000f280000300800 */
[----:B------:R-:W4:Y:S04]  /*3cd0*/  LDL.LU R223, [R1+0x64] ;  /* 0x0000640001df7983 */ /* 0x000f280000300800 */
[----:B------:R-:W4:Y:S04]  /*3ce0*/  LDL.LU R224, [R1+0x68] ;  /* 0x0000680001e07983 */ /* 0x000f280000300800 */
[----:B-1----:R-:W4:Y:S04]  /*3cf0*/  LDL.LU R225, [R1+0x6c] ;  /* 0x00006c0001e17983 */ /* 0x002f280000300800 */
[----:B------:R-:W4:Y:S04]  /*3d00*/  LDL.LU R226, [R1+0x70] ;  /* 0x0000700001e27983 */ /* 0x000f280000300800 */
[----:B------:R-:W4:Y:S01]  /*3d10*/  LDL.LU R227, [R1+0x74] ;  /* 0x0000740001e37983 */ /* 0x000f220000300800 */
[----:B------:R-:W-:-:S05]  /*3d20*/  FADD R211, R71, R211 ;  /* 0x000000d347d37221 */ /* 0x000fca0000000000 */
[----:B------:R0:W-:Y:S01]  /*3d30*/  STL [R1+0x34], R211 ;  /* 0x000034d301007387 */ /* 0x0001e20000100800 */
[----:B------:R-:W-:-:S03]  /*3d40*/  FADD R212, R72, R212 ;  /* 0x000000d448d47221 */ /* 0x000fc60000000000 */
[----:B0-----:R1:W5:Y:S01]  /*3d50*/  LDL.LU R211, [R1+0xcc] ;  /* 0x0000cc0001d37983 */ /* 0x0013620000300800 */
[----:B------:R-:W-:-:S03]  /*3d60*/  FADD R213, R73, R213 ;  /* 0x000000d549d57221 */ /* 0x000fc60000000000 */
[----:B------:R0:W-:Y:S01]  /*3d70*/  STL [R1+0x38], R212 ;  /* 0x000038d401007387 */ /* 0x0001e20000100800 */
[----:B------:R-:W-:-:S01]  /*3d80*/  FADD R214, R74, R214 ;  /* 0x000000d64ad67221 */ /* 0x000fc20000000000 */
[----:B--2---:R-:W-:Y:S02]  /*3d90*/  FADD R215, R75, R215 ;  /* 0x000000d74bd77221 */ /* 0x004fe40000000000 */
[----:B0-----:R1:W5:Y:S01]  /*3da0*/  LDL.LU R212, [R1+0xc8] ;  /* 0x0000c80001d47983 */ /* 0x0013620000300800 */
[----:B---3--:R-:W-:-:S03]  /*3db0*/  FADD R216, R76, R216 ;  /* 0x000000d84cd87221 */ /* 0x008fc60000000000 */
[----:B------:R0:W-:Y:S01]  /*3dc0*/  STL [R1+0x3c], R213 ;  /* 0x00003cd501007387 */ /* 0x0001e20000100800 */
[----:B----4-:R-:W-:-:S03]  /*3dd0*/  FADD R217, R77, R217 ;  /* 0x000000d94dd97221 */ /* 0x010fc60000000000 */
[----:B0-----:R1:W5:Y:S01]  /*3de0*/  LDL.LU R213, [R1+0xc4] ;  /* 0x0000c40001d57983 */ /* 0x0013620000300800 */
[----:B------:R-:W-:-:S03]  /*3df0*/  FADD R218, R78, R218 ;  /* 0x000000da4eda7221 */ /* 0x000fc60000000000 */
[----:B------:R0:W-:Y:S01]  /*3e00*/  STL [R1+0x40], R214 ;  /* 0x000040d601007387 */ /* 0x0001e20000100800 */
[----:B------:R-:W-:-:S01]  /*3e10*/  FADD R219, R79, R219 ;  /* 0x000000db4fdb7221 */ /* 0x000fc20000000000 */
[----:B------:R-:W-:Y:S02]  /*3e20*/  FADD R220, R80, R220 ;  /* 0x000000dc50dc7221 */ /* 0x000fe40000000000 */
[----:B0-----:R1:W5:Y:S04]  /*3e30*/  LDL.LU R214, [R1+0xc0] ;  /* 0x0000c00001d67983 */ /* 0x0013680000300800 */
[----:B------:R0:W-:Y:S01]  /*3e40*/  STL [R1+0x44], R215 ;  /* 0x000044d701007387 */ /* 0x0001e20000100800 */
[----:B------:R-:W-:-:S01]  /*3e50*/  FADD R221, R81, R221 ;  /* 0x000000dd51dd7221 */ /* 0x000fc20000000000 */
[----:B------:R-:W-:-:S02]  /*3e60*/  FADD R222, R82, R222 ;  /* 0x000000de52de7221 */ /* 0x000fc40000000000 */
[----:B0-----:R1:W5:Y:S04]  /*3e70*/  LDL.LU R215, [R1+0xbc] ;  /* 0x0000bc0001d77983 */ /* 0x0013680000300800 */
[----:B------:R0:W-:Y:S01]  /*3e80*/  STL [R1+0x48], R216 ;  /* 0x000048d801007387 */ /* 0x0001e20000100800 */
[----:B------:R-:W-:-:S03]  /*3e90*/  FADD R223, R83, R223 ;  /* 0x000000df53df7221 */ /* 0x000fc60000000000 */
        /* <DEDUP_REMOVED lines=13> */
[----:B------:R0:W-:Y:S04]  /*3f70*/  STL [R1+0x5c], R221 ;  /* 0x00005cdd01007387 */ /* 0x0001e80000100800 */
        /* <DEDUP_REMOVED lines=12> */
[----:B0-----:R1:W5:Y:S01]  /*4040*/  LDL.LU R227, [R1+0x8c] ;  /* 0x00008c0001e37983 */ /* 0x0013620000300800 */
[----:B------:R-:W-:-:S05]  /*4050*/  UMOV UR6, URZ ;  /* 0x0000003f00067c82 */ /* 0x000fca0008000000 */
.L_x_28:
[----:B------:R-:W-:Y:S05]  /*4060*/  @!P2 BRA `(.L_x_29) ;  /* 0x000000000004a947 */ /* 0x000fea0003800000 */
[----:B------:R-:W-:Y:S01]  /*4070*/  BPT.TRAP 0x1 ;  /* 0x000000040000795c */ /* 0x000fe20000300000 */
.L_x_29:
[----:B-----5:R2:W-:Y:S04]  /*4080*/  STL [R1+0x8c], R0 ;  /* 0x00008c0001007387 */ /* 0x0205e80000100800 */
[----:B--2---:R-:W2:Y:S01]  /*4090*/  LDL R0, [R1+0x78] ;  /* 0x0000780001007983 */ /* 0x004ea20000100800 */
[----:B0-----:R-:W-:-:S05]  /*40a0*/  IMAD.U32 R229, RZ, RZ, UR24 ;  /* 0x00000018ffe57e24 */ /* 0x001fca000f8e00ff */
[----:B------:R-:W-:-:S05]  /*40b0*/  @P0 LEA R229, R229, UR10, 0x3 ;  /* 0x0000000ae5e50c11 */ /* 0x000fca000f8e18ff */
[----:B------:R-:W-:Y:S01]  /*40c0*/  @P0 VIADD R229, R229, 0x18 ;  /* 0x00000018e5e50836 */ /* 0x000fe20000000000 */
[----:B------:R-:W-:-:S06]  /*40d0*/  UISETP.GT.U32.AND UP0, UPT, UR13, 0x1, UPT ;  /* 0x000000010d00788c */ /* 0x000fcc000bf04070 */
[----:B------:R-:W-:Y:S02]  /*40e0*/  PLOP3.LUT P1, PT, PT, PT, UP0, 0x80, 0x0 ;  /* 0x000000000000781c */ /* 0x000fe40003f2f008 */
[----:B--2---:R-:W-:Y:S02]  /*40f0*/  @P0 PRMT R229, R0, 0x654, R229 ;  /* 0x0000065400e50816 */ /* 0x004fe400000000e5 */
[----:B------:R0:W5:Y:S02]  /*4100*/  LDL.LU R0, [R1+0x8c] ;  /* 0x00008c0001007983 */ /* 0x0001640000300800 */
[----:B------:R0:W-:Y:S07]  /*4110*/  @P0 SYNCS.ARRIVE.TRANS64.RED.A1T0 RZ, [R229+URZ], RZ ;  /* 0x000000ffe5ff09a7 */ /* 0x0001ee000810043f */
[----:B------:R-:W-:Y:S05]  /*4120*/  @P1 BRA `(.L_x_30) ;  /* 0x0000000000041947 */ /* 0x000fea0003800000 */
[----:B------:R-:W-:Y:S01]  /*4130*/  BPT.TRAP 0x1 ;  /* 0x000000040000795c */ /* 0x000fe20000300000 */
.L_x_30:
[----:B------:R-:W-:Y:S01]  /*4140*/  UIADD3 UR12, UR12, 0x1, URZ ;  /* 0x000000010c0c7890 */ /* 0x000fe2000fffe03f */
[C---:B------:R-:W-:Y:S01]  /*4150*/  ISETP.GT.AND P1, PT, R228.reuse, 0x1, PT ;  /* 0x00000001e400780c */ /* 0x040fe20003f24270 */
[----:B------:R-:W-:Y:S01]  /*4160*/  UIADD3 UR24, UR24, 0x1, URZ ;  /* 0x0000000118187890 */ /* 0x000fe2000fffe03f */
[----:B------:R-:W-:Y:S01]  /*4170*/  VIADD R228, R228, 0xffffffff ;  /* 0xffffffffe4e47836 */ /* 0x000fe20000000000 */
[----:B------:R-:W-:Y:S02]  /*4180*/  UISETP.NE.AND UP0, UPT, UR12, 0x3, UPT ;  /* 0x000000030c00788c */ /* 0x000fe4000bf05270 */
[----:B------:R-:W-:Y:S02]  /*4190*/  UISETP.NE.AND UP1, UPT, UR24, 0x3, UPT ;  /* 0x000000031800788c */ /* 0x000fe4000bf25270 */
[----:B------:R-:W-:Y:S02]  /*41a0*/  USEL UR8, URZ, 0x1, UP0 ;  /* 0x000000013f087887 */ /* 0x000fe40008000000 */
[----:B------:R-:W-:-:S02]  /*41b0*/  USEL UR12, UR12, URZ, UP0 ;  /* 0x0000003f0c0c7287 */ /* 0x000fc40008000000 */
[----:B------:R-:W-:Y:S02]  /*41c0*/  USEL UR24, UR24, URZ, UP1 ;  /* 0x0000003f18187287 */ /* 0x000fe40008800000 */
[----:B------:R-:W-:Y:S01]  /*41d0*/  LOP3.LUT R227, R227, UR8, RZ, 0x3c, !PT ;  /* 0x00000008e3e37c12 */ /* 0x000fe2000f8e3cff */
[----:B------:R-:W-:Y:S01]  /*41e0*/  UMOV UR8, 0x1 ;  /* 0x0000000100087882 */ /* 0x000fe20000000000 */
[----:B------:R-:W-:Y:S08]  /*41f0*/  @P1 BRA `(.L_x_31) ;  /* 0xffffffec00581947 */ /* 0x000ff0000383ffff */
.L_x_23:
[----:B------:R-:W-:-:S04]  /*4200*/  UISETP.NE.AND UP0, UPT, UR6, URZ, UPT ;  /* 0x0000003f0600728c */ /* 0x000fc8000bf05270 */
[----:B------:R-:W-:-:S06]  /*4210*/  USEL UR6, URZ, 0x1, !UP0 ;  /* 0x000000013f067887 */ /* 0x000fcc000c000000 */
[----:B------:R-:W-:-:S13]  /*4220*/  ISETP.NE.AND P1, PT, RZ, UR6, PT ;  /* 0x00000006ff007c0c */ /* 0x000fda000bf25270 */
[----:B------:R-:W-:Y:S05]  /*4230*/  @!P1 BRA `(.L_x_32) ;  /* 0x0000000c00dc9947 */ /* 0x000fea0003800000 */
[----:B------:R-:W2:Y:S04]  /*4240*/  LDL.LU R227, [R1+0x74] ;  /* 0x0000740001e37983 */ /* 0x000ea80000300800 */
[----:B--2---:R2:W-:Y:S04]  /*4250*/  STL [R1+0x8c], R227 ;  /* 0x00008ce301007387 */ /* 0x0045e80000100800 */
[----:B--2---:R-:W2:Y:S04]  /*4260*/  LDL.LU R227, [R1+0x70] ;  /* 0x0000700001e37983 */ /* 0x004ea80000300800 */
        /* <DEDUP_REMOVED lines=55> */
[----:B--2---:R-:W2:Y:S01]  /*45e0*/  LDL.LU R227, [R1] ;  /* 0x0000000001e37983 */ /* 0x004ea20000300800 */
[----:B------:R-:W-:-:S02]  /*45f0*/  WARPGROUP.DEPBAR.LE gsb0, 0x0 ;  /* 0x00008000000079c5 */ /* 0x000fc40000010000 */
[----:B------:R-:W-:Y:S01]  /*4600*/  FADD R226, R88, R226 ;  /* 0x000000e258e27221 */ /* 0x000fe20000000000 */
        /* <DEDUP_REMOVED lines=96> */
[----:B-----5:R-:W-:Y:S01]  /*4c10*/  FADD R0, R57, R0 ;  /* 0x0000000039007221 */ /* 0x020fe20000000000 */
[----:B--2---:R-:W-:-:S05]  /*4c20*/  FADD R227, R58, R227 ;  /* 0x000000e33ae37221 */ /* 0x004fca0000000000 */
[----:B------:R2:W-:Y:S04]  /*4c30*/  STL [R1], R227 ;  /* 0x000000e301007387 */ /* 0x0005e80000100800 */
[----:B--2---:R-:W2:Y:S02]  /*4c40*/  LDL.LU R227, [R1+0xfc] ;  /* 0x0000fc0001e37983 */ /* 0x004ea40000300800 */
[----:B--2---:R-:W-:-:S05]  /*4c50*/  FADD R227, R59, R227 ;  /* 0x000000e33be37221 */ /* 0x004fca0000000000 */
[----:B------:R2:W-:Y:S04]  /*4c60*/  STL [R1+0x4], R227 ;  /* 0x000004e301007387 */ /* 0x0005e80000100800 */
        /* <DEDUP_REMOVED lines=83> */
[----:B------:R2:W-:Y:S02]  /*51a0*/  STL [R1+0x74], R227 ;  /* 0x000074e301007387 */ /* 0x0005e40000100800 */
.L_x_32:
[----:B------:R-:W-:Y:S02]  /*51b0*/  WARPGROUP.DEPBAR.LE gsb0, 0x0 ;  /* 0x00008000000079c5 */ /* 0x000fe40000010000 */
[----:B------:R-:W3:Y:S02]  /*51c0*/  LDC R24, c[0x0][0x28c] ;  /* 0x0000a300ff187b82 */ /* 0x000ee40000000800 */
[----:B---3--:R-:W-:-:S13]  /*51d0*/  ISETP.GE.AND P1, PT, R24, 0x1, PT ;  /* 0x000000011800780c */ /* 0x008fda0003f26270 */
[----:B------:R-:W-:Y:S05]  /*51e0*/  @!P1 BRA `(.L_x_33) ;  /* 0x00000000005c9947 */ /* 0x000fea0003800000 */
[----:B------:R-:W-:-:S06]  /*51f0*/  UISETP.NE.AND UP0, UPT, UR23, 0x3, UPT ;  /* 0x000000031700788c */ /* 0x000fcc000bf05270 */
[----:B------:R-:W-:-:S13]  /*5200*/  PLOP3.LUT P1, PT, PT, PT, UP0, 0x80, 0x0 ;  /* 0x000000000000781c */ /* 0x000fda0003f2f008 */
[----:B------:R-:W-:Y:S05]  /*5210*/  @!P1 BRA `(.L_x_34) ;  /* 0x0000000000049947 */ /* 0x000fea0003800000 */
[----:B------:R-:W-:Y:S01]  /*5220*/  BPT.TRAP 0x1 ;  /* 0x000000040000795c */ /* 0x000fe20000300000 */
.L_x_34:
[----:B------:R-:W-:Y:S04]  /*5230*/  BSSY B0, `(.L_x_35) ;  /* 0x000000e000007945 */ /* 0x000fe80003800000 */
[----:B------:R-:W-:Y:S05]  /*5240*/  @!P0 BRA `(.L_x_36) ;  /* 0x0000000000308947 */ /* 0x000fea0003800000 */
[----:B--2---:R-:W2:Y:S01]  /*5250*/  LDL R227, [R1+0x78] ;  /* 0x0000780001e37983 */ /* 0x004ea20000100800 */
[----:B------:R-:W-:-:S04]  /*5260*/  UISETP.LT.AND UP0, UPT, UR9, 0x1, UPT ;  /* 0x000000010900788c */ /* 0x000fc8000bf01270 */
[----:B------:R-:W-:-:S04]  /*5270*/  USEL UR8, UR9, 0x1, UP0 ;  /* 0x0000000109087887 */ /* 0x000fc80008000000 */
[----:B------:R-:W-:-:S04]  /*5280*/  UIADD3 UR8, UR5, UR9, -UR8 ;  /* 0x0000000905087290 */ /* 0x000fc8000fffe808 */
[----:B------:R-:W-:-:S04]  /*5290*/  UIMAD.WIDE.U32 UR6, UR8, -0x55555555, URZ ;  /* 0xaaaaaaab080678a5 */ /* 0x000fc8000f8e003f */
[----:B------:R-:W-:-:S04]  /*52a0*/  USHF.R.U32.HI UR6, URZ, 0x1, UR7 ;  /* 0x000000013f067899 */ /* 0x000fc80008011607 */
[----:B------:R-:W-:-:S04]  /*52b0*/  UIMAD UR8, UR6, -0x3, UR8 ;  /* 0xfffffffd060878a4 */ /* 0x000fc8000f8e0208 */
[----:B------:R-:W-:-:S04]  /*52c0*/  ULEA UR8, UR8, UR10, 0x3 ;  /* 0x0000000a08087291 */ /* 0x000fc8000f8e183f */
[----:B------:R-:W-:-:S06]  /*52d0*/  UIADD3 UR8, UR8, 0x18, URZ ;  /* 0x0000001808087890 */ /* 0x000fcc000fffe03f */
[----:B------:R-:W-:-:S05]  /*52e0*/  IMAD.U32 R24, RZ, RZ, UR8 ;  /* 0x00000008ff187e24 */ /* 0x000fca000f8e00ff */
[----:B--2---:R-:W-:-:S04]  /*52f0*/  PRMT R24, R227, 0x654, R24 ;  /* 0x00000654e3187816 */ /* 0x004fc80000000018 */
[----:B------:R3:W-:Y:S03]  /*5300*/  SYNCS.ARRIVE.TRANS64.RED.A1T0 RZ, [R24+URZ], RZ ;  /* 0x000000ff18ff79a7 */ /* 0x0007e6000810043f */
.L_x_36:
[----:B------:R-:W-:Y:S05]  /*5310*/  BSYNC B0 ;  /* 0x0000000000007941 */ /* 0x000fea0003800000 */
.L_x_35:
[----:B------:R-:W-:-:S06]  /*5320*/  UISETP.GT.U32.AND UP0, UPT, UR13, 0x1, UPT ;  /* 0x000000010d00788c */ /* 0x000fcc000bf04070 */
[----:B------:R-:W-:-:S13]  /*5330*/  PLOP3.LUT P1, PT, PT, PT, UP0, 0x80, 0x0 ;  /* 0x000000000000781c */ /* 0x000fda0003f2f008 */
[----:B------:R-:W-:Y:S05]  /*5340*/  @P1 BRA `(.L_x_33) ;  /* 0x0000000000041947 */ /* 0x000fea0003800000 */
[----:B------:R-:W-:Y:S01]  /*5350*/  BPT.TRAP 0x1 ;  /* 0x000000040000795c */ /* 0x000fe20000300000 */
.L_x_33:
[----:B------:R4:W-:Y:S01]  /*5360*/  STL [R1+0x90], R2 ;  /* 0x0000900201007387 */ /* 0x0009e20000100800 */
[----:B------:R-:W0:Y:S01]  /*5370*/  LDC R29, c[0x0][0x288] ;  /* 0x0000a200ff1d7b82 */ /* 0x000e220000000800 */
[----:B------:R-:W-:Y:S02]  /*5380*/  UIADD3 UR10, UR9, UR5, URZ ;  /* 0x00000005090a7290 */ /* 0x000fe4000fffe03f */
[----:B------:R-:W-:Y:S01]  /*5390*/  USHF.R.S32.HI UR11, URZ, 0x1f, UR22 ;  /* 0x0000001f3f0b7899 */ /* 0x000fe20008011416 */
[----:B------:R-:W-:Y:S01]  /*53a0*/  ULDC.64 UR6, c[0x0][0x5d0] ;  /* 0x0001740000067ab9 */ /* 0x000fe20000000a00 */
[----:B------:R-:W-:Y:S01]  /*53b0*/  ULDC UR12, c[0x0][0x284] ;  /* 0x0000a100000c7ab9 */ /* 0x000fe20000000800 */
[----:B----4-:R-:W4:Y:S04]  /*53c0*/  LDL.LU R2, [R1+0x84] ;  /* 0x0000840001027983 */ /* 0x010f280000300800 */
[----:B-----5:R1:W-:Y:S04]  /*53d0*/  STL [R1+0x8c], R0 ;  /* 0x00008c0001007387 */ /* 0x0203e80000100800 */
[----:B--2---:R-:W2:Y:S01]  /*53e0*/  LDL.LU R227, [R1+0x88] ;  /* 0x0000880001e37983 */ /* 0x004ea20000300800 */
[----:B-1----:R-:W3:Y:S02]  /*53f0*/  S2R R0, SR_TID.X ;  /* 0x0000000000007919 */ /* 0x002ee40000002100 */
[----:B---3--:R-:W-:-:S02]  /*5400*/  SHF.R.U32.HI R24, RZ, 0x2, R0 ;  /* 0x00000002ff187819 */ /* 0x008fc40000011600 */
[----:B------:R-:W-:Y:S02]  /*5410*/  LOP3.LUT R26, R0, 0x60, RZ, 0xc0, !PT ;  /* 0x00000060001a7812 */ /* 0x000fe400078ec0ff */
[----:B------:R-:W-:Y:S02]  /*5420*/  SHF.R.U32.HI R27, RZ, 0x7, R0 ;  /* 0x00000007ff1b7819 */ /* 0x000fe40000011600 */
[----:B------:R-:W-:Y:S02]  /*5430*/  LOP3.LUT R25, R24, 0x7, RZ, 0xc0, !PT ;  /* 0x0000000718197812 */ /* 0x000fe400078ec0ff */
[----:B------:R-:W-:Y:S02]  /*5440*/  SHF.R.U32.HI R28, RZ, 0x1, R26 ;  /* 0x00000001ff1c7819 */ /* 0x000fe4000001161a */
[----:B------:R-:W-:Y:S02]  /*5450*/  LOP3.LUT R24, R27, 0x1, RZ, 0xc0, !PT ;  /* 0x000000011b187812 */ /* 0x000fe400078ec0ff */
[----:B------:R-:W-:Y:S01]  /*5460*/  IADD3 R27, RZ, -R28, -R25 ;  /* 0x8000001cff1b7210 */ /* 0x000fe20007ffe819 */
[----:B------:R-:W-:-:S02]  /*5470*/  IMAD.SHL.U32 R32, R0, 0x2, RZ ;  /* 0x0000000200207824 */ /* 0x000fc400078e00ff */
[C---:B------:R-:W-:Y:S02]  /*5480*/  IMAD.SHL.U32 R26, R24.reuse, 0x40, RZ ;  /* 0x00000040181a7824 */ /* 0x040fe400078e00ff */
[----:B------:R-:W-:Y:S01]  /*5490*/  IMAD R42, R24, -0x40, R27 ;  /* 0xffffffc0182a7824 */ /* 0x000fe200078e021b */
[----:B------:R-:W-:Y:S01]  /*54a0*/  LOP3.LUT R24, R0, 0x3, RZ, 0xc0, !PT ;  /* 0x0000000300187812 */ /* 0x000fe200078ec0ff */
[----:B----4-:R-:W-:Y:S02]  /*54b0*/  IMAD.SHL.U32 R41, R2, 0x80, RZ ;  /* 0x0000008002297824 */ /* 0x010fe400078e00ff */
[----:B------:R1:W5:Y:S04]  /*54c0*/  LDL.LU R2, [R1+0x90] ;  /* 0x0000900001027983 */ /* 0x0003680000300800 */
[----:B------:R1:W5:Y:S01]  /*54d0*/  LDL.LU R0, [R1+0x8c] ;  /* 0x00008c0001007983 */ /* 0x0003620000300800 */
[----:B------:R-:W-:Y:S01]  /*54e0*/  LOP3.LUT R43, R26, 0x40, R25, 0xe2, !PT ;  /* 0x000000401a2b7812 */ /* 0x000fe200078ee219 */
[----:B--2---:R-:W-:Y:S01]  /*54f0*/  IMAD.SHL.U32 R25, R227, 0x100, RZ ;  /* 0x00000100e3197824 */ /* 0x004fe200078e00ff */
[----:B------:R-:W-:Y:S01]  /*5500*/  UISETP.GT.U32.AND UP0, UPT, UR10, 0x2, UPT ;  /* 0x000000020a00788c */ /* 0x000fe2000bf04070 */
[C---:B0-----:R-:W-:Y:S01]  /*5510*/  ISETP.GE.AND P1, PT, R41.reuse, R29, PT ;  /* 0x0000001d2900720c */ /* 0x041fe20003f26270 */
[----:B------:R-:W-:Y:S01]  /*5520*/  UIMAD UR5, UR11, UR6, URZ ;  /* 0x000000060b0572a4 */ /* 0x000fe2000f8e023f */
[----:B------:R-:W-:Y:S01]  /*5530*/  LOP3.LUT R32, R41, 0x6, R32, 0xf8, !PT ;  /* 0x0000000629207812 */ /* 0x000fe200078ef820 */
[----:B------:R-:W-:Y:S01]  /*5540*/  UISETP.LT.U32.AND UP0, UPT, UR9, 0x3, UP0 ;  /* 0x000000030900788c */ /* 0x000fe20008701070 */
[----:B------:R-:W-:Y:S01]  /*5550*/  ISETP.GE.OR P1, PT, R25, UR12, P1 ;  /* 0x0000000c19007c0c */ /* 0x000fe20008f26670 */
[----:B------:R-:W-:Y:S01]  /*5560*/  UISETP.GE.U32.AND UP1, UPT, UR9, 0x3, UPT ;  /* 0x000000030900788c */ /* 0x000fe2000bf26070 */
[----:B------:R-:W-:Y:S01]  /*5570*/  IMAD.U32 R27, RZ, RZ, UR6 ;  /* 0x00000006ff1b7e24 */ /* 0x000fe2000f8e00ff */
[----:B------:R-:W-:Y:S01]  /*5580*/  UIMAD UR8, UR22, UR7, UR5 ;  /* 0x00000007160872a4 */ /* 0x000fe2000f8e0205 */
[----:B------:R-:W-:Y:S01]  /*5590*/  SHF.R.S32.HI R33, RZ, 0x1f, R32 ;  /* 0x0000001fff217819 */ /* 0x000fe20000011420 */
[----:B------:R-:W-:-:S02]  /*55a0*/  UIMAD.WIDE.U32 UR6, UR10, -0x55555555, URZ ;  /* 0xaaaaaaab0a0678a5 */ /* 0x000fc4000f8e003f */
[----:B------:R-:W-:Y:S02]  /*55b0*/  USEL UR5, URZ, 0x1, !UP0 ;  /* 0x000000013f057887 */ /* 0x000fe4000c000000 */
[----:B------:R-:W-:Y:S01]  /*55c0*/  USHF.R.U32.HI UR6, URZ, 0x1, UR7 ;  /* 0x000000013f067899 */ /* 0x000fe20008011607 */
[----:B------:R-:W-:Y:S01]  /*55d0*/  IMAD.WIDE.U32 R26, R27, UR22, R32 ;  /* 0x000000161b1a7c25 */ /* 0x000fe2000f8e0020 */
[----:B------:R-:W-:Y:S01]  /*55e0*/  ULOP3.LUT UR4, UR4, UR5, URZ, 0x3c, !UPT ;  /* 0x0000000504047292 */ /* 0x000fe2000f8e3c3f */
[----:B------:R-:W-:Y:S02]  /*55f0*/  IADD3 R42, -R25, UR12, R42 ;  /* 0x0000000c192a7c10 */ /* 0x000fe4000fffe12a */
[----:B------:R-:W-:Y:S01]  /*5600*/  IMAD.WIDE R38, R227, 0x100, RZ ;  /* 0x00000100e3267825 */ /* 0x000fe200078e02ff */
[----:B------:R-:W-:Y:S02]  /*5610*/  UIMAD UR5, UR6, -0x3, UR10 ;  /* 0xfffffffd060578a4 */ /* 0x000fe4000f8e020a */
[----:B------:R-:W-:Y:S01]  /*5620*/  @UP1 ULOP3.LUT UR4, UR4, 0x1, UR6, 0x78, !UPT ;  /* 0x0000000104041892 */ /* 0x000fe2000f8e7806 */
[----:B------:R-:W-:-:S02]  /*5630*/  IMAD R24, R24, -0x2, R29 ;  /* 0xfffffffe18187824 */ /* 0x000fc400078e021d */
[----:B------:R-:W-:Y:S01]  /*5640*/  VIADD R27, R27, UR8 ;  /* 0x000000081b1b7c36 */ /* 0x000fe20008000000 */
[----:B------:R-:W-:Y:S01]  /*5650*/  LOP3.LUT R43, R38, R43, R28, 0xfe, !PT ;  /* 0x0000002b262b7212 */ /* 0x000fe200078efe1c */
[----:B------:R-:W-:Y:S02]  /*5660*/  IMAD.IADD R41, R24, 0x1, -R41 ;  /* 0x0000000118297824 */ /* 0x000fe400078e0a29 */
[----:B------:R-:W-:Y:S01]  /*5670*/  IMAD.MOV.U32 R40, RZ, RZ, -0x1 ;  /* 0xffffffffff287424 */ /* 0x000fe200078e00ff */
[----:B-1----:R-:W-:Y:S06]  /*5680*/  @P1 BRA `(.L_x_37) ;  /* 0x0000008c00fc1947 */ /* 0x002fec0003800000 */
[----:B------:R-:W0:Y:S01]  /*5690*/  LDC.64 R28, c[0x0][0x5c8] ;  /* 0x00017200ff1c7b82 */ /* 0x000e220000000a00 */
[----:B------:R-:W-:Y:S01]  /*56a0*/  ULDC.64 UR6, c[0x0][0x5c0] ;  /* 0x0001700000067ab9 */ /* 0x000fe20000000a00 */
[----:B------:R-:W-:Y:S01]  /*56b0*/  BSSY B0, `(.L_x_37) ;  /* 0x00008fc000007945 */ /* 0x000fe20003800000 */
[-C--:B0-----:R-:W-:Y:S01]  /*56c0*/  IMAD R24, R39, R28.reuse, RZ ;  /* 0x0000001c27187224 */ /* 0x081fe200078e02ff */
[----:B------:R-:W-:Y:S01]  /*56d0*/  SHF.L.U64.HI R34, R28, 0x3, R29 ;  /* 0x000000031c227819 */ /* 0x000fe2000001021d */
[----:B------:R-:W-:-:S04]  /*56e0*/  IMAD.WIDE.U32 R26, R43, R28, R26 ;  /* 0x0000001c2b1a7225 */ /* 0x000fc800078e001a */
[----:B------:R-:W-:Y:S01]  /*56f0*/  IMAD R25, R43, R29, R24 ;  /* 0x0000001d2b197224 */ /* 0x000fe200078e0218 */
[C---:B------:R-:W-:Y:S01]  /*5700*/  LEA R30, P2, R28.reuse, R26, 0x7 ;  /* 0x0000001a1c1e7211 */ /* 0x040fe200078438ff */
[----:B------:R-:W-:Y:S01]  /*5710*/  IMAD.SHL.U32 R31, R28, 0x8, RZ ;  /* 0x000000081c1f7824 */ /* 0x000fe200078e00ff */
[----:B------:R-:W-:Y:S01]  /*5720*/  IADD3 R24, P1, R26, UR6, RZ ;  /* 0x000000061a187c10 */ /* 0x000fe2000ff3e0ff */
[----:B------:R-:W-:-:S03]  /*5730*/  IMAD.IADD R27, R27, 0x1, R25 ;  /* 0x000000011b1b7824 */ /* 0x000fc600078e0219 */
[----:B------:R-:W-:Y:S02]  /*5740*/  IADD3 R26, P5, P6, R26, UR6, R31 ;  /* 0x000000061a1a7c10 */ /* 0x000fe4000febe01f */
[----:B------:R-:W-:Y:S02]  /*5750*/  LEA.HI.X R29, R28, R27, R29, 0x7, P2 ;  /* 0x0000001b1c1d7211 */ /* 0x000fe400010f3c1d */
[C---:B------:R-:W-:Y:S02]  /*5760*/  IADD3.X R25, R27.reuse, UR7, RZ, P1, !PT ;  /* 0x000000071b197c10 */ /* 0x040fe40008ffe4ff */
[----:B------:R-:W-:Y:S02]  /*5770*/  IADD3.X R27, R27, UR7, R34, P5, P6 ;  /* 0x000000071b1b7c10 */ /* 0x000fe4000afec422 */
[----:B------:R-:W-:Y:S02]  /*5780*/  FSETP.NEU.AND P5, PT, RZ, UR21, PT ;  /* 0x00000015ff007c0b */ /* 0x000fe4000bfad000 */
[----:B------:R-:W-:-:S02]  /*5790*/  IADD3 R28, P1, P2, R30, UR6, R31 ;  /* 0x000000061e1c7c10 */ /* 0x000fc4000fa3e01f */
[----:B------:R-:W-:-:S04]  /*57a0*/  IADD3 R30, P3, R30, UR6, RZ ;  /* 0x000000061e1e7c10 */ /* 0x000fc8000ff7e0ff */
[C---:B------:R-:W-:Y:S02]  /*57b0*/  IADD3.X R31, R29.reuse, UR7, RZ, P3, !PT ;  /* 0x000000071d1f7c10 */ /* 0x040fe40009ffe4ff */
[----:B------:R-:W-:-:S03]  /*57c0*/  IADD3.X R29, R29, UR7, R34, P1, P2 ;  /* 0x000000071d1d7c10 */ /* 0x000fc60008fe4422 */
[----:B------:R-:W-:Y:S05]  /*57d0*/  @!P5 BRA `(.L_x_38) ;  /* 0x0000006c001cd947 */ /* 0x000fea0003800000 */
[----:B------:R-:W-:Y:S01]  /*57e0*/  ULDC.64 UR16, c[0x0][0x5b8] ;  /* 0x00016e0000107ab9 */ /* 0x000fe20000000a00 */
[----:B------:R-:W-:Y:S01]  /*57f0*/  ISETP.GE.AND P1, PT, R42, 0x1, PT ;  /* 0x000000012a00780c */ /* 0x000fe20003f26270 */
[----:B------:R-:W-:Y:S02]  /*5800*/  UIMAD UR6, UR11, UR16, URZ ;  /* 0x000000100b0672a4 */ /* 0x000fe4000f8e023f */
[----:B------:R-:W-:Y:S01]  /*5810*/  IMAD.U32 R35, RZ, RZ, UR16 ;  /* 0x00000010ff237e24 */ /* 0x000fe2000f8e00ff */
[----:B------:R-:W-:Y:S01]  /*5820*/  BSSY B1, `(.L_x_39) ;  /* 0x0000010000017945 */ /* 0x000fe20003800000 */
[----:B------:R-:W-:Y:S01]  /*5830*/  ISETP.LT.OR P5, PT, R41, 0x1, !P1 ;  /* 0x000000012900780c */ /* 0x000fe20004fa1670 */
[----:B------:R-:W-:Y:S02]  /*5840*/  UIMAD UR6, UR22, UR17, UR6 ;  /* 0x00000011160672a4 */ /* 0x000fe4000f8e0206 */
[----:B------:R-:W-:Y:S01]  /*5850*/  IMAD.WIDE.U32 R32, R35, UR22, R32 ;  /* 0x0000001623207c25 */ /* 0x000fe2000f8e0020 */
[----:B------:R-:W-:-:S03]  /*5860*/  ULDC.64 UR10, c[0x0][0x5a8] ;  /* 0x00016a00000a7ab9 */ /* 0x000fc60000000a00 */
[----:B------:R-:W-:Y:S02]  /*5870*/  IMAD.MOV.U32 R36, RZ, RZ, R32 ;  /* 0x000000ffff247224 */ /* 0x000fe400078e0020 */
[----:B------:R-:W-:Y:S01]  /*5880*/  VIADD R37, R33, UR6 ;  /* 0x0000000621257c36 */ /* 0x000fe20008000000 */
[----:B------:R-:W-:Y:S02]  /*5890*/  ULDC.64 UR6, c[0x0][0x5b0] ;  /* 0x00016c0000067ab9 */ /* 0x000fe40000000a00 */
[----:B------:R-:W-:Y:S02]  /*58a0*/  IMAD R34, R39, UR6, RZ ;  /* 0x0000000627227c24 */ /* 0x000fe4000f8e02ff */
[----:B------:R-:W-:-:S04]  /*58b0*/  IMAD.WIDE.U32 R32, R43, UR6, R36 ;  /* 0x000000062b207c25 */ /* 0x000fc8000f8e0024 */
[--C-:B------:R-:W-:Y:S01]  /*58c0*/  IMAD R35, R43, UR7, R34.reuse ;  /* 0x000000072b237c24 */ /* 0x100fe2000f8e0222 */
[----:B------:R-:W-:Y:S02]  /*58d0*/  IADD3 R32, P2, R32, UR10, RZ ;  /* 0x0000000a20207c10 */ /* 0x000fe4000ff5e0ff */
[----:B------:R-:W-:Y:S02]  /*58e0*/  PRMT R34, RZ, 0x7610, R34 ;  /* 0x00007610ff227816 */ /* 0x000fe40000000022 */
[----:B------:R-:W-:Y:S01]  /*58f0*/  IADD3.X R33, R33, UR11, R35, P2, !PT ;  /* 0x0000000b21217c10 */ /* 0x000fe200097fe423 */
[----:B------:R-:W-:Y:S08]  /*5900*/  @P5 BRA `(.L_x_40) ;  /* 0x0000000000045947 */ /* 0x000ff00003800000 */
[----:B------:R0:W5:Y:S02]  /*5910*/  LDG.E.U8 R34, desc[UR14][R32.64] ;  /* 0x0000000e20227981 */ /* 0x000164000c1e1100 */
.L_x_40:
[----:B------:R-:W-:Y:S05]  /*5920*/  BSYNC B1 ;  /* 0x0000000000017941 */ /* 0x000fea0003800000 */
.L_x_39:
[----:B-----5:R-:W-:Y:S01]  /*5930*/  LOP3.LUT R34, R34, 0xff, RZ, 0xc0, !PT ;  /* 0x000000ff22227812 */ /* 0x020fe200078ec0ff */
[----:B------:R-:W-:Y:S01]  /*5940*/  BSSY B1, `(.L_x_41) ;  /* 0x000000b000017945 */ /* 0x000fe20003800000 */
[----:B------:R-:W-:Y:S02]  /*5950*/  ISETP.LT.OR P3, PT, R41, 0x2, !P1 ;  /* 0x000000022900780c */ /* 0x000fe40004f61670 */
[----:B------:R-:W-:-:S05]  /*5960*/  F2FP.F16.E4M3.UNPACK_B R34, R34 ;  /* 0x00000022ff22723e */ /* 0x000fca00020006ff */
[----:B------:R-:W-:-:S05]  /*5970*/  HADD2.F32 R34, -RZ, R34.H0_H0 ;  /* 0x20000022ff227230 */ /* 0x000fca0000004100 */
[----:B------:R-:W-:Y:S01]  /*5980*/  FMUL R35, R34, UR21 ;  /* 0x0000001522237c20 */ /* 0x000fe20008400000 */
[----:B------:R-:W-:-:S03]  /*5990*/  PRMT R34, RZ, 0x7610, R34 ;  /* 0x00007610ff227816 */ /* 0x000fc60000000022 */
[----:B------:R-:W-:-:S05]  /*59a0*/  FFMA R35, R226, UR20, R35 ;  /* 0x00000014e2237c23 */ /* 0x000fca0008000023 */
[----:B------:R-:W-:-:S05]  /*59b0*/  F2FP.SATFINITE.E4M3.F32.PACK_AB_MERGE_C R35, RZ, R35, RZ ;  /* 0x00000023ff23723e */ /* 0x000fca00048070ff */
[----:B------:R1:W-:Y:S01]  /*59c0*/  @!P5 STG.E.U8 desc[UR14][R24.64], R35 ;  /* 0x000000231800d986 */ /* 0x0003e2000c10110e */
[----:B------:R-:W-:Y:S05]  /*59d0*/  @P3 BRA `(.L_x_42) ;  /* 0x0000000000043947 */ /* 0x000fea0003800000 */
[----:B------:R2:W5:Y:S02]  /*59e0*/  LDG.E.U8 R34, desc[UR14][R32.64+0x1] ;  /* 0x0000010e20227981 */ /* 0x000564000c1e1100 */
.L_x_42:
[----:B------:R-:W-:Y:S05]  /*59f0*/  BSYNC B1 ;  /* 0x0000000000017941 */ /* 0x000fea0003800000 */
.L_x_41:
[----:B-----5:R-:W-:Y:S01]  /*5a00*/  LOP3.LUT R34, R34, 0xff, RZ, 0xc0, !PT ;  /* 0x000000ff22227812 */ /* 0x020fe200078ec0ff */
[----:B------:R-:W-:Y:S01]  /*5a10*/  BSSY B1, `(.L_x_43) ;  /* 0x0000013000017945 */ /* 0x000fe20003800000 */
[----:B------:R-:W-:Y:S02]  /*5a20*/  IADD3 R45, P2, R43, 0x8, RZ ;  /* 0x000000082b2d7810 */ /* 0x000fe40007f5e0ff */
[----:B------:R-:W-:-:S03]  /*5a30*/  F2FP.F16.E4M3.UNPACK_B R34, R34 ;  /* 0x00000022ff22723e */ /* 0x000fc600020006ff */
[----:B-1----:R-:W-:Y:S01]  /*5a40*/  IMAD.X R35, RZ, RZ, R39, P2 ;  /* 0x000000ffff237224 */ /* 0x002fe200010e0627 */
[----:B------:R-:W-:Y:S01]  /*5a50*/  ISETP.GE.AND P2, PT, R42, 0x9, PT ;  /* 0x000000092a00780c */ /* 0x000fe20003f46270 */
[----:B------:R-:W-:Y:S02]  /*5a60*/  HADD2.F32 R34, -RZ, R34.H0_H0 ;  /* 0x20000022ff227230 */ /* 0x000fe40000004100 */
[----:B------:R-:W-:Y:S01]  /*5a70*/  IMAD R46, R35, UR6, RZ ;  /* 0x00000006232e7c24 */ /* 0x000fe2000f8e02ff */
[----:B------:R-:W-:Y:S02]  /*5a80*/  ISETP.LT.OR P5, PT, R41, 0x1, !P2 ;  /* 0x000000012900780c */ /* 0x000fe400057a1670 */
[----:B------:R-:W-:Y:S01]  /*5a90*/  FMUL R44, R34, UR21 ;  /* 0x00000015222c7c20 */ /* 0x000fe20008400000 */
[----:B------:R-:W-:-:S04]  /*5aa0*/  IMAD.WIDE.U32 R34, R45, UR6, R36 ;  /* 0x000000062d227c25 */ /* 0x000fc8000f8e0024 */
[----:B------:R-:W-:Y:S01]  /*5ab0*/  FFMA R44, R225, UR20, R44 ;  /* 0x00000014e12c7c23 */ /* 0x000fe2000800002c */
[----:B------:R-:W-:Y:S01]  /*5ac0*/  IMAD R45, R45, UR7, R46 ;  /* 0x000000072d2d7c24 */ /* 0x000fe2000f8e022e */
[----:B------:R-:W-:-:S03]  /*5ad0*/  IADD3 R34, P6, R34, UR10, RZ ;  /* 0x0000000a22227c10 */ /* 0x000fc6000ffde0ff */
[----:B------:R-:W-:Y:S02]  /*5ae0*/  F2FP.SATFINITE.E4M3.F32.PACK_AB_MERGE_C R47, RZ, R44, RZ ;  /* 0x0000002cff2f723e */ /* 0x000fe400048070ff */
[----:B------:R-:W-:Y:S02]  /*5af0*/  IADD3.X R35, R35, UR11, R45, P6, !PT ;  /* 0x0000000b23237c10 */ /* 0x000fe4000b7fe42d */
[----:B------:R-:W-:Y:S01]  /*5b00*/  PRMT R44, RZ, 0x7610, R44 ;  /* 0x00007610ff2c7816 */ /* 0x000fe2000000002c */
[----:B------:R1:W-:Y:S01]  /*5b10*/  @!P3 STG.E.U8 desc[UR14][R24.64+0x1], R47 ;  /* 0x0000012f1800b986 */ /* 0x0003e2000c10110e */
[----:B------:R-:W-:Y:S05]  /*5b20*/  @P5 BRA `(.L_x_44) ;  /* 0x0000000000045947 */ /* 0x000fea0003800000 */
[----:B------:R3:W5:Y:S02]  /*5b30*/  LDG.E.U8 R44, desc[UR14][R34.64] ;  /* 0x0000000e222c7981 */ /* 0x000764000c1e1100 */
.L_x_44:
[----:B------:R-:W-:Y:S05]  /*5b40*/  BSYNC B1 ;  /* 0x0000000000017941 */ /* 0x000fea0003800000 */
.L_x_43:
        /* <DEDUP_REMOVED lines=12> */
.L_x_46:
[----:B------:R-:W-:Y:S05]  /*5c10*/  BSYNC B1 ;  /* 0x0000000000017941 */ /* 0x000fea0003800000 */
.L_x_45:
[----:B-----5:R-:W-:Y:S01]  /*5c20*/  LOP3.LUT R44, R44, 0xff, RZ, 0xc0, !PT ;  /* 0x000000ff2c2c7812 */ /* 0x020fe200078ec0ff */
[----:B------:R-:W-:Y:S01]  /*5c30*/  BSSY B1, `(.L_x_47) ;  /* 0x000000b000017945 */ /* 0x000fe20003800000 */
[----:B------:R-:W-:Y:S02]  /*5c40*/  ISETP.LT.OR P5, PT, R41, 0x9, !P1 ;  /* 0x000000092900780c */ /* 0x000fe40004fa1670 */
[----:B------:R-:W-:-:S05]  /*5c50*/  F2FP.F16.E4M3.UNPACK_B R44, R44 ;  /* 0x0000002cff2c723e */ /* 0x000fca00020006ff */
[----:B------:R-:W-:-:S05]  /*5c60*/  HADD2.F32 R44, -RZ, R44.H0_H0 ;  /* 0x2000002cff2c7230 */ /* 0x000fca0000004100 */
[----:B------:R-:W-:-:S04]  /*5c70*/  FMUL R44, R44, UR21 ;  /* 0x000000152c2c7c20 */ /* 0x000fc80008400000 */
[----:B------:R-:W-:-:S05]  /*5c80*/  FFMA R44, R223, UR20, R44 ;  /* 0x00000014df2c7c23 */ /* 0x000fca000800002c */
[----:B----4-:R-:W-:Y:S02]  /*5c90*/  F2FP.SATFINITE.E4M3.F32.PACK_AB_MERGE_C R45, RZ, R44, RZ ;  /* 0x0000002cff2d723e */ /* 0x010fe400048070ff */
[----:B------:R-:W-:-:S03]  /*5ca0*/  PRMT R44, RZ, 0x7610, R44 ;  /* 0x00007610ff2c7816 */ /* 0x000fc6000000002c */
[----:B------:R4:W-:Y:S01]  /*5cb0*/  @!P3 STG.E.U8 desc[UR14][R26.64+0x1], R45 ;  /* 0x0000012d1a00b986 */ /* 0x0009e2000c10110e */
[----:B------:R-:W-:Y:S05]  /*5cc0*/  @P5 BRA `(.L_x_48) ;  /* 0x0000000000045947 */ /* 0x000fea0003800000 */
[----:B------:R0:W5:Y:S02]  /*5cd0*/  LDG.E.U8 R44, desc[UR14][R32.64+0x8] ;  /* 0x0000080e202c7981 */ /* 0x000164000c1e1100 */
.L_x_48:
[----:B------:R-:W-:Y:S05]  /*5ce0*/  BSYNC B1 ;  /* 0x0000000000017941 */ /* 0x000fea0003800000 */
.L_x_47:
[----:B-----5:R-:W-:Y:S01]  /*5cf0*/  LOP3.LUT R44, R44, 0xff, RZ, 0xc0, !PT ;  /* 0x000000ff2c2c7812 */ /* 0x020fe200078ec0ff */
[----:B------:R-:W-:Y:S01]  /*5d00*/  BSSY B1, `(.L_x_49) ;  /* 0x000000b000017945 */ /* 0x000fe20003800000 */
[----:B------:R-:W-:Y:S02]  /*5d10*/  ISETP.LT.OR P3, PT, R41, 0xa, !P1 ;  /* 0x0000000a2900780c */ /* 0x000fe40004f61670 */
[----:B------:R-:W-:-:S05]  /*5d20*/  F2FP.F16.E4M3.UNPACK_B R44, R44 ;  /* 0x0000002cff2c723e */ /* 0x000fca00020006ff */
[----:B------:R-:W-:-:S05]  /*5d30*/  HADD2.F32 R44, -RZ, R44.H0_H0 ;  /* 0x2000002cff2c7230 */ /* 0x000fca0000004100 */
[----:B----4-:R-:W-:Y:S01]  /*5d40*/  FMUL R45, R44, UR21 ;  /* 0x000000152c2d7c20 */ /* 0x010fe20008400000 */
[----:B------:R-:W-:-:S03]  /*5d50*/  PRMT R44, RZ, 0x7610, R44 ;  /* 0x00007610ff2c7816 */ /* 0x000fc6000000002c */
[----:B------:R-:W-:-:S05]  /*5d60*/  FFMA R45, R222, UR20, R45 ;  /* 0x00000014de2d7c23 */ /* 0x000fca000800002d */
[----:B------:R-:W-:-:S05]  /*5d70*/  F2FP.SATFINITE.E4M3.F32.PACK_AB_MERGE_C R45, RZ, R45, RZ ;  /* 0x0000002dff2d723e */ /* 0x000fca00048070ff */
[----:B------:R4:W-:Y:S01]  /*5d80*/  @!P5 STG.E.U8 desc[UR14][R24.64+0x8], R45 ;  /* 0x0000082d1800d986 */ /* 0x0009e2000c10110e */
[----:B------:R-:W-:Y:S05]  /*5d90*/  @P3 BRA `(.L_x_50) ;  /* 0x0000000000043947 */ /* 0x000fea0003800000 */
[----:B------:R0:W5:Y:S02]  /*5da0*/  LDG.E.U8 R44, desc[UR14][R32.64+0x9] ;  /* 0x0000090e202c7981 */ /* 0x000164000c1e1100 */
.L_x_50:
[----:B------:R-:W-:Y:S05]  /*5db0*/  BSYNC B1 ;  /* 0x0000000000017941 */ /* 0x000fea0003800000 */
.L_x_49:
        /* <DEDUP_REMOVED lines=12> */
.L_x_52:
[----:B------:R-:W-:Y:S05]  /*5e80*/  BSYNC B1 ;  /* 0x0000000000017941 */ /* 0x000fea0003800000 */
.L_x_51:
        /* <DEDUP_REMOVED lines=12> */
.L_x_54:
[----:B------:R-:W-:Y:S05]  /*5f50*/  BSYNC B1 ;  /* 0x0000000000017941 */ /* 0x000fea0003800000 */
.L_x_53:
        /* <DEDUP_REMOVED lines=12> */
.L_x_56:
[----:B------:R-:W-:Y:S05]  /*6020*/  BSYNC B1 ;  /* 0x0000000000017941 */ /* 0x000fea0003800000 */
.L_x_55:
        /* <DEDUP_REMOVED lines=12> */
.L_x_58:
[----:B------:R-:W-:Y:S05]  /*60f0*/  BSYNC B1 ;  /* 0x0000000000017941 */ /* 0x000fea0003800000 */
.L_x_57:
        /* <DEDUP_REMOVED lines=12> */
.L_x_60:
[----:B------:R-:W-:Y:S05]  /*61c0*/  BSYNC B1 ;  /* 0x0000000000017941 */ /* 0x000fea0003800000 */
.L_x_59:
        /* <DEDUP_REMOVED lines=12> */
.L_x_62:
[----:B------:R-:W-:Y:S05]  /*6290*/  BSYNC B1 ;  /* 0x0000000000017941 */ /* 0x000fea0003800000 */
.L_x_61:
        /* <DEDUP_REMOVED lines=12> */
.L_x_64:
[----:B------:R-:W-:Y:S05]  /*6360*/  BSYNC B1 ;  /* 0x0000000000017941 */ /* 0x000fea0003800000 */
.L_x_63:
        /* <DEDUP_REMOVED lines=12> */
.L_x_66:
[----:B------:R-:W-:Y:S05]  /*6430*/  BSYNC B1 ;  /* 0x0000000000017941 */ /* 0x000fea0003800000 */
.L_x_65:
        /* <DEDUP_REMOVED lines=12> */
.L_x_68:
[----:B------:R-:W-:Y:S05]  /*6500*/  BSYNC B1 ;  /* 0x0000000000017941 */ /* 0x000fea0003800000 */
.L_x_67:
        /* <DEDUP_REMOVED lines=12> */
.L_x_70:
[----:B------:R-:W-:Y:S05]  /*65d0*/  BSYNC B1 ;  /* 0x0000000000017941 */ /* 0x000fea0003800000 */
.L_x_69:
        /* <DEDUP_REMOVED lines=12> */
.L_x_72:
[----:B------:R-:W-:Y:S05]  /*66a0*/  BSYNC B1 ;  /* 0x0000000000017941 */ /* 0x000fea0003800000 */
.L_x_71:
        /* <DEDUP_REMOVED lines=12> */
.L_x_74:
[----:B------:R-:W-:Y:S05]  /*6770*/  BSYNC B1 ;  /* 0x0000000000017941 */ /* 0x000fea0003800000 */
.L_x_73:
        /* <DEDUP_REMOVED lines=12> */
.L_x_76:
[----:B------:R-:W-:Y:S05]  /*6840*/  BSYNC B1 ;  /* 0x0000000000017941 */ /* 0x000fea0003800000 */
.L_x_75:
        /* <DEDUP_REMOVED lines=12> */
.L_x_78:
[----:B------:R-:W-:Y:S05]  /*6910*/  BSYNC B1 ;  /* 0x0000000000017941 */ /* 0x000fea0003800000 */
.L_x_77:
        /* <DEDUP_REMOVED lines=12> */
.L_x_80:
[----:B------:R-:W-:Y:S05]  /*69e0*/  BSYNC B1 ;  /* 0x0000000000017941 */ /* 0x000fea0003800000 */
.L_x_79:
        /* <DEDUP_REMOVED lines=12> */
.L_x_82:
[----:B------:R-:W-:Y:S05]  /*6ab0*/  BSYNC B1 ;  /* 0x0000000000017941 */ /* 0x000fea0003800000 */
.L_x_81:
        /* <DEDUP_REMOVED lines=12> */
.L_x_84:
[----:B------:R-:W-:Y:S05]  /*6b80*/  BSYNC B1 ;  /* 0x0000000000017941 */ /* 0x000fea0003800000 */
.L_x_83:
        /* <DEDUP_REMOVED lines=12> */
.L_x_86:
[----:B------:R-:W-:Y:S05]  /*6c50*/  BSYNC B1 ;  /* 0x0000000000017941 */ /* 0x000fea0003800000 */
.L_x_85:
        /* <DEDUP_REMOVED lines=12> */
.L_x_88:
[----:B------:R-:W-:Y:S05]  /*6d20*/  BSYNC B1 ;  /* 0x0000000000017941 */ /* 0x000fea0003800000 */
.L_x_87:
        /* <DEDUP_REMOVED lines=12> */
.L_x_90:
[----:B------:R-:W-:Y:S05]  /*6df0*/  BSYNC B1 ;  /* 0x0000000000017941 */ /* 0x000fea0003800000 */
.L_x_89:
        /* <DEDUP_REMOVED lines=12> */
.L_x_92:
[----:B------:R-:W-:Y:S05]  /*6ec0*/  BSYNC B1 ;  /* 0x0000000000017941 */ /* 0x000fea0003800000 */
.L_x_91:
        /* <DEDUP_REMOVED lines=12> */
.L_x_94:
[----:B------:R-:W-:Y:S05]  /*6f90*/  BSYNC B1 ;  /* 0x0000000000017941 */ /* 0x000fea0003800000 */
.L_x_93:
        /* <DEDUP_REMOVED lines=12> */
.L_x_96:
[----:B------:R-:W-:Y:S05]  /*7060*/  BSYNC B1 ;  /* 0x0000000000017941 */ /* 0x000fea0003800000 */
.L_x_95:
        /* <DEDUP_REMOVED lines=12> */
.L_x_98:
[----:B------:R-:W-:Y:S05]  /*7130*/  BSYNC B1 ;  /* 0x0000000000017941 */ /* 0x000fea0003800000 */
.L_x_97:
        /* <DEDUP_REMOVED lines=12> */
.L_x_100:
[----:B------:R-:W-:Y:S05]  /*7200*/  BSYNC B1 ;  /* 0x0000000000017941 */ /* 0x000fea0003800000 */
.L_x_99:
        /* <DEDUP_REMOVED lines=12> */
.L_x_102:
[----:B------:R-:W-:Y:S05]  /*72d0*/  BSYNC B1 ;  /* 0x0000000000017941 */ /* 0x000fea0003800000 */
.L_x_101:
        /* <DEDUP_REMOVED lines=12> */
.L_x_104:
[----:B------:R-:W-:Y:S05]  /*73a0*/  BSYNC B1 ;  /* 0x0000000000017941 */ /* 0x000fea0003800000 */
.L_x_103:
        /* <DEDUP_REMOVED lines=12> */
.L_x_106:
[----:B------:R-:W-:Y:S05]  /*7470*/  BSYNC B1 ;  /* 0x0000000000017941 */ /* 0x000fea0003800000 */
.L_x_105:
        /* <DEDUP_REMOVED lines=12> */
.L_x_108:
[----:B------:R-:W-:Y:S05]  /*7540*/  BSYNC B1 ;  /* 0x0000000000017941 */ /* 0x000fea0003800000 */
.L_x_107:
        /* <DEDUP_REMOVED lines=12> */
.L_x_110:
[----:B------:R-:W-:Y:S05]  /*7610*/  BSYNC B1 ;  /* 0x0000000000017941 */ /* 0x000fea0003800000 */
.L_x_109:
        /* <DEDUP_REMOVED lines=12> */
.L_x_112:
[----:B------:R-:W-:Y:S05]  /*76e0*/  BSYNC B1 ;  /* 0x0000000000017941 */ /* 0x000fea0003800000 */
.L_x_111:
        /* <DEDUP_REMOVED lines=12> */
.L_x_114:
[----:B------:R-:W-:Y:S05]  /*77b0*/  BSYNC B1 ;  /* 0x0000000000017941 */ /* 0x000fea0003800000 */
.L_x_113:
        /* <DEDUP_REMOVED lines=12> */
.L_x_116:
[----:B------:R-:W-:Y:S05]  /*7880*/  BSYNC B1 ;  /* 0x0000000000017941 */ /* 0x000fea0003800000 */
.L_x_115:
        /* <DEDUP_REMOVED lines=12> */
.L_x_118:
[----:B------:R-:W-:Y:S05]  /*7950*/  BSYNC B1 ;  /* 0x0000000000017941 */ /* 0x000fea0003800000 */
.L_x_117:
        /* <DEDUP_REMOVED lines=12> */
.L_x_120:
[----:B------:R-:W-:Y:S05]  /*7a20*/  BSYNC B1 ;  /* 0x0000000000017941 */ /* 0x000fea0003800000 */
.L_x_119:
        /* <DEDUP_REMOVED lines=12> */
.L_x_122:
[----:B------:R-:W-:Y:S05]  /*7af0*/  BSYNC B1 ;  /* 0x0000000000017941 */ /* 0x000fea0003800000 */
.L_x_121:
        /* <DEDUP_REMOVED lines=12> */
.L_x_124:
[----:B------:R-:W-:Y:S05]  /*7bc0*/  BSYNC B1 ;  /* 0x0000000000017941 */ /* 0x000fea0003800000 */
.L_x_123:
        /* <DEDUP_REMOVED lines=12> */
.L_x_126:
[----:B------:R-:W-:Y:S05]  /*7c90*/  BSYNC B1 ;  /* 0x0000000000017941 */ /* 0x000fea0003800000 */
.L_x_125:
        /* <DEDUP_REMOVED lines=12> */
.L_x_128:
[----:B------:R-:W-:Y:S05]  /*7d60*/  BSYNC B1 ;  /* 0x0000000000017941 */ /* 0x000fea0003800000 */
.L_x_127:
        /* <DEDUP_REMOVED lines=12> */
.L_x_130:
[----:B------:R-:W-:Y:S05]  /*7e30*/  BSYNC B1 ;  /* 0x0000000000017941 */ /* 0x000fea0003800000 */
.L_x_129:
        /* <DEDUP_REMOVED lines=12> */
.L_x_132:
[----:B------:R-:W-:Y:S05]  /*7f00*/  BSYNC B1 ;  /* 0x0000000000017941 */ /* 0x000fea0003800000 */
.L_x_131:
        /* <DEDUP_REMOVED lines=12> */
.L_x_134:
[----:B------:R-:W-:Y:S05]  /*7fd0*/  BSYNC B1 ;  /* 0x0000000000017941 */ /* 0x000fea0003800000 */
.L_x_133:
        /* <DEDUP_REMOVED lines=12> */
.L_x_136:
[----:B------:R-:W-:Y:S05]  /*80a0*/  BSYNC B1 ;  /* 0x0000000000017941 */ /* 0x000fea0003800000 */
.L_x_135:
        /* <DEDUP_REMOVED lines=12> */
.L_x_138:
[----:B------:R-:W-:Y:S05]  /*8170*/  BSYNC B1 ;  /* 0x0000000000017941 */ /* 0x000fea0003800000 */
.L_x_137:
        /* <DEDUP_REMOVED lines=12> */
.L_x_140:
[----:B------:R-:W-:Y:S05]  /*8240*/  BSYNC B1 ;  /* 0x0000000000017941 */ /* 0x000fea0003800000 */
.L_x_139:
        /* <DEDUP_REMOVED lines=12> */
.L_x_142:
[----:B------:R-:W-:Y:S05]  /*8310*/  BSYNC B1 ;  /* 0x0000000000017941 */ /* 0x000fea0003800000 */
.L_x_141:
        /* <DEDUP_REMOVED lines=12> */
.L_x_144:
[----:B------:R-:W-:Y:S05]  /*83e0*/  BSYNC B1 ;  /* 0x0000000000017941 */ /* 0x000fea0003800000 */
.L_x_143:
        /* <DEDUP_REMOVED lines=12> */
.L_x_146:
[----:B------:R-:W-:Y:S05]  /*84b0*/  BSYNC B1 ;  /* 0x0000000000017941 */ /* 0x000fea0003800000 */
.L_x_145:
        /* <DEDUP_REMOVED lines=12> */
.L_x_148:
[----:B------:R-:W-:Y:S05]  /*8580*/  BSYNC B1 ;  /* 0x0000000000017941 */ /* 0x000fea0003800000 */
.L_x_147:
        /* <DEDUP_REMOVED lines=12> */
.L_x_150:
[----:B------:R-:W-:Y:S05]  /*8650*/  BSYNC B1 ;  /* 0x0000000000017941 */ /* 0x000fea0003800000 */
.L_x_149:
        /* <DEDUP_REMOVED lines=12> */
.L_x_152:
[----:B------:R-:W-:Y:S05]  /*8720*/  BSYNC B1 ;  /* 0x0000000000017941 */ /* 0x000fea0003800000 */
.L_x_151:
        /* <DEDUP_REMOVED lines=12> */
.L_x_154:
[----:B------:R-:W-:Y:S05]  /*87f0*/  BSYNC B1 ;  /* 0x0000000000017941 */ /* 0x000fea0003800000 */
.L_x_153:
        /* <DEDUP_REMOVED lines=12> */
.L_x_156:
[----:B------:R-:W-:Y:S05]  /*88c0*/  BSYNC B1 ;  /* 0x0000000000017941 */ /* 0x000fea0003800000 */
.L_x_155:
        /* <DEDUP_REMOVED lines=12> */
.L_x_158:
[----:B------:R-:W-:Y:S05]  /*8990*/  BSYNC B1 ;  /* 0x0000000000017941 */ /* 0x000fea0003800000 */
.L_x_157:
        /* <DEDUP_REMOVED lines=12> */
.L_x_160:
[----:B------:R-:W-:Y:S05]  /*8a60*/  BSYNC B1 ;  /* 0x0000000000017941 */ /* 0x000fea0003800000 */
.L_x_159:
        /* <DEDUP_REMOVED lines=12> */
.L_x_162:
[----:B------:R-:W-:Y:S05]  /*8b30*/  BSYNC B1 ;  /* 0x0000000000017941 */ /* 0x000fea0003800000 */
.L_x_161:
[----:B-----5:R-:W-:Y:S01]  /*8b40*/  LOP3.LUT R44, R44, 0xff, RZ, 0xc0, !PT ;  /* 0x000000ff2c2c7812 */ /* 0x020fe200078ec0ff */
[----:B------:R-:W-:Y:S01]  /*8b50*/  BSSY B1, `(.L_x_163) ;  /* 0x000000b000017945 */ /* 0x000fe20003800000 */
[----:B------:R-:W-:Y:S02]  /*8b60*/  ISETP.LT.OR P3, PT, R41, 0x79, !P2 ;  /* 0x000000792900780c */ /* 0x000fe40005761670 */
[----:B------:R-:W-:Y:S02]  /*8b70*/  F2FP.F16.E4M3.UNPACK_B R44, R44 ;  /* 0x0000002cff2c723e */ /* 0x000fe400020006ff */
[----:B0-2---:R-:W-:-:S03]  /*8b80*/  PRMT R32, RZ, 0x7610, R32 ;  /* 0x00007610ff207816 */ /* 0x005fc60000000020 */
[----:B------:R-:W-:-:S05]  /*8b90*/  HADD2.F32 R44, -RZ, R44.H0_H0 ;  /* 0x2000002cff2c7230 */ /* 0x000fca0000004100 */
[----:B------:R-:W-:-:S04]  /*8ba0*/  FMUL R44, R44, UR21 ;  /* 0x000000152c2c7c20 */ /* 0x000fc80008400000 */
[----:B------:R-:W-:-:S05]  /*8bb0*/  FFMA R44, R165, UR20, R44 ;  /* 0x00000014a52c7c23 */ /* 0x000fca000800002c */
[----:B------:R-:W-:-:S05]  /*8bc0*/  F2FP.SATFINITE.E4M3.F32.PACK_AB_MERGE_C R33, RZ, R44, RZ ;  /* 0x0000002cff21723e */ /* 0x000fca00048070ff */
[----:B------:R0:W-:Y:S01]  /*8bd0*/  @!P1 STG.E.U8 desc[UR14][R24.64+0x79], R33 ;  /* 0x0000792118009986 */ /* 0x0001e2000c10110e */
[----:B------:R-:W-:Y:S05]  /*8be0*/  @P3 BRA `(.L_x_164) ;  /* 0x0000000000043947 */ /* 0x000fea0003800000 */
[----:B------:R2:W5:Y:S02]  /*8bf0*/  LDG.E.U8 R32, desc[UR14][R34.64+0x78] ;  /* 0x0000780e22207981 */ /* 0x000564000c1e1100 */
.L_x_164:
[----:B------:R-:W-:Y:S05]  /*8c00*/  BSYNC B1 ;  /* 0x0000000000017941 */ /* 0x000fea0003800000 */
.L_x_163:
[----:B-----5:R-:W-:Y:S01]  /*8c10*/  LOP3.LUT R32, R32, 0xff, RZ, 0xc0, !PT ;  /* 0x000000ff20207812 */ /* 0x020fe200078ec0ff */
[----:B------:R-:W-:Y:S01]  /*8c20*/  BSSY B1, `(.L_x_165) ;  /* 0x000000b000017945 */ /* 0x000fe20003800000 */
[----:B------:R-:W-:Y:S02]  /*8c30*/  ISETP.LT.OR P2, PT, R41, 0x7a, !P2 ;  /* 0x0000007a2900780c */ /* 0x000fe40005741670 */
[----:B------:R-:W-:Y:S02]  /*8c40*/  F2FP.F16.E4M3.UNPACK_B R32, R32 ;  /* 0x00000020ff20723e */ /* 0x000fe400020006ff */
[----:B01--4-:R-:W-:-:S03]  /*8c50*/  PRMT R24, RZ, 0x7610, R24 ;  /* 0x00007610ff187816 */ /* 0x013fc60000000018 */
[----:B------:R-:W-:-:S05]  /*8c60*/  HADD2.F32 R32, -RZ, R32.H0_H0 ;  /* 0x20000020ff207230 */ /* 0x000fca0000004100 */
[----:B------:R-:W-:-:S04]  /*8c70*/  FMUL R25, R32, UR21 ;  /* 0x0000001520197c20 */ /* 0x000fc80008400000 */
[----:B------:R-:W-:-:S05]  /*8c80*/  FFMA R25, R164, UR20, R25 ;  /* 0x00000014a4197c23 */ /* 0x000fca0008000019 */
[----:B------:R-:W-:-:S05]  /*8c90*/  F2FP.SATFINITE.E4M3.F32.PACK_AB_MERGE_C R25, RZ, R25, RZ ;  /* 0x00000019ff19723e */ /* 0x000fca00048070ff */
[----:B------:R0:W-:Y:S01]  /*8ca0*/  @!P3 STG.E.U8 desc[UR14][R26.64+0x78], R25 ;  /* 0x000078191a00b986 */ /* 0x0001e2000c10110e */
[----:B------:R-:W-:Y:S05]  /*8cb0*/  @P2 BRA `(.L_x_166) ;  /* 0x0000000000042947 */ /* 0x000fea0003800000 */
[----:B------:R1:W5:Y:S02]  /*8cc0*/  LDG.E.U8 R24, desc[UR14][R34.64+0x79] ;  /* 0x0000790e22187981 */ /* 0x000364000c1e1100 */
.L_x_166:
[----:B------:R-:W-:Y:S05]  /*8cd0*/  BSYNC B1 ;  /* 0x0000000000017941 */ /* 0x000fea0003800000 */
.L_x_165:
[----:B-----5:R-:W-:Y:S01]  /*8ce0*/  LOP3.LUT R24, R24, 0xff, RZ, 0xc0, !PT ;  /* 0x000000ff18187812 */ /* 0x020fe200078ec0ff */
[----:B------:R-:W-:Y:S01]  /*8cf0*/  BSSY B1, `(.L_x_167) ;  /* 0x0000013000017945 */ /* 0x000fe20003800000 */
[----:B------:R-:W-:Y:S02]  /*8d00*/  IADD3 R33, P1, R43, 0x80, RZ ;  /* 0x000000802b217810 */ /* 0x000fe40007f3e0ff */
[----:B------:R-:W-:-:S03]  /*8d10*/  F2FP.F16.E4M3.UNPACK_B R24, R24 ;  /* 0x00000018ff18723e */ /* 0x000fc600020006ff */
[----:B0-----:R-:W-:Y:S01]  /*8d20*/  IMAD.X R25, RZ, RZ, R39, P1 ;  /* 0x000000ffff197224 */ /* 0x001fe200008e0627 */
[----:B------:R-:W-:Y:S01]  /*8d30*/  ISETP.GE.AND P1, PT, R42, 0x81, PT ;  /* 0x000000812a00780c */ /* 0x000fe20003f26270 */
[----:B------:R-:W-:Y:S02]  /*8d40*/  HADD2.F32 R24, -RZ, R24.H0_H0 ;  /* 0x20000018ff187230 */ /* 0x000fe40000004100 */
[----:B-123--:R-:W-:Y:S01]  /*8d50*/  IMAD R34, R25, UR6, RZ ;  /* 0x0000000619227c24 */ /* 0x00efe2000f8e02ff */
        /* <DEDUP_REMOVED lines=12> */
.L_x_168:
[----:B------:R-:W-:Y:S05]  /*8e20*/  BSYNC B1 ;  /* 0x0000000000017941 */ /* 0x000fea0003800000 */
.L_x_167:
[----:B-----5:R-:W-:Y:S01]  /*8e30*/  LOP3.LUT R32, R32, 0xff, RZ, 0xc0, !PT ;  /* 0x000000ff20207812 */ /* 0x020fe200078ec0ff */
[----:B------:R-:W-:Y:S01]  /*8e40*/  BSSY B1, `(.L_x_169) ;  /* 0x000000b000017945 */ /* 0x000fe20003800000 */
[----:B------:R-:W-:Y:S02]  /*8e50*/  ISETP.LT.OR P3, PT, R41, 0x2, !P1 ;  /* 0x000000022900780c */ /* 0x000fe40004f61670 */
[----:B------:R-:W-:Y:S02]  /*8e60*/  F2FP.F16.E4M3.UNPACK_B R32, R32 ;  /* 0x00000020ff20723e */ /* 0x000fe400020006ff */
[----:B0-----:R-:W-:-:S03]  /*8e70*/  PRMT R26, RZ, 0x7610, R26 ;  /* 0x00007610ff1a7816 */ /* 0x001fc6000000001a */
[----:B------:R-:W-:-:S05]  /*8e80*/  HADD2.F32 R32, -RZ, R32.H0_H0 ;  /* 0x20000020ff207230 */ /* 0x000fca0000004100 */
[----:B------:R-:W-:-:S04]  /*8e90*/  FMUL R27, R32, UR21 ;  /* 0x00000015201b7c20 */ /* 0x000fc80008400000 */
[----:B------:R-:W-:-:S05]  /*8ea0*/  FFMA R27, R162, UR20, R27 ;  /* 0x00000014a21b7c23 */ /* 0x000fca000800001b */
[----:B------:R-:W-:-:S05]  /*8eb0*/  F2FP.SATFINITE.E4M3.F32.PACK_AB_MERGE_C R27, RZ, R27, RZ ;  /* 0x0000001bff1b723e */ /* 0x000fca00048070ff */
[----:B------:R0:W-:Y:S01]  /*8ec0*/  @!P5 STG.E.U8 desc[UR14][R30.64], R27 ;  /* 0x0000001b1e00d986 */ /* 0x0001e2000c10110e */
[----:B------:R-:W-:Y:S05]  /*8ed0*/  @P3 BRA `(.L_x_170) ;  /* 0x0000000000043947 */ /* 0x000fea0003800000 */
[----:B------:R2:W5:Y:S02]  /*8ee0*/  LDG.E.U8 R26, desc[UR14][R24.64+0x1] ;  /* 0x0000010e181a7981 */ /* 0x000564000c1e1100 */
.L_x_170:
[----:B------:R-:W-:Y:S05]  /*8ef0*/  BSYNC B1 ;  /* 0x0000000000017941 */ /* 0x000fea0003800000 */
.L_x_169:
[----:B-----5:R-:W-:Y:S01]  /*8f00*/  LOP3.LUT R26, R26, 0xff, RZ, 0xc0, !PT ;  /* 0x000000ff1a1a7812 */ /* 0x020fe200078ec0ff */
[----:B------:R-:W-:Y:S01]  /*8f10*/  BSSY B1, `(.L_x_171) ;  /* 0x0000013000017945 */ /* 0x000fe20003800000 */
[----:B------:R-:W-:Y:S02]  /*8f20*/  IADD3 R43, P2, R43, 0x88, RZ ;  /* 0x000000882b2b7810 */ /* 0x000fe40007f5e0ff */
[----:B------:R-:W-:Y:S02]  /*8f30*/  F2FP.F16.E4M3.UNPACK_B R26, R26 ;  /* 0x0000001aff1a723e */ /* 0x000fe400020006ff */
[----:B------:R-:W-:Y:S01]  /*8f40*/  PRMT R32, RZ, 0x7610, R32 ;  /* 0x00007610ff207816 */ /* 0x000fe20000000020 */
[----:B------:R-:W-:Y:S01]  /*8f50*/  IMAD.X R38, RZ, RZ, R39, P2 ;  /* 0x000000ffff267224 */ /* 0x000fe200010e0627 */
[----:B------:R-:W-:Y:S01]  /*8f60*/  ISETP.GE.AND P2, PT, R42, 0x89, PT ;  /* 0x000000892a00780c */ /* 0x000fe20003f46270 */
[----:B------:R-:W-:Y:S02]  /*8f70*/  HADD2.F32 R26, -RZ, R26.H0_H0 ;  /* 0x2000001aff1a7230 */ /* 0x000fe40000004100 */
[----:B------:R-:W-:Y:S01]  /*8f80*/  IMAD R38, R38, UR6, RZ ;  /* 0x0000000626267c24 */ /* 0x000fe2000f8e02ff */
[----:B------:R-:W-:Y:S01]  /*8f90*/  ISETP.LT.OR P5, PT, R41, 0x1, !P2 ;  /* 0x000000012900780c */ /* 0x000fe200057a1670 */
[----:B------:R-:W-:-:S04]  /*8fa0*/  IMAD.WIDE.U32 R36, R43, UR6, R36 ;  /* 0x000000062b247c25 */ /* 0x000fc8000f8e0024 */
[----:B------:R-:W-:Y:S01]  /*8fb0*/  FMUL R26, R26, UR21 ;  /* 0x000000151a1a7c20 */ /* 0x000fe20008400000 */
[----:B------:R-:W-:-:S03]  /*8fc0*/  IMAD R43, R43, UR7, R38 ;  /* 0x000000072b2b7c24 */ /* 0x000fc6000f8e0226 */
[----:B------:R-:W-:Y:S01]  /*8fd0*/  FFMA R161, R161, UR20, R26 ;  /* 0x00000014a1a17c23 */ /* 0x000fe2000800001a */
[----:B------:R-:W-:-:S04]  /*8fe0*/  IADD3 R26, P6, R36, UR10, RZ ;  /* 0x0000000a241a7c10 */ /* 0x000fc8000ffde0ff */
[----:B------:R-:W-:Y:S02]  /*8ff0*/  F2FP.SATFINITE.E4M3.F32.PACK_AB_MERGE_C R161, RZ, R161, RZ ;  /* 0x000000a1ffa1723e */ /* 0x000fe400048070ff */
[----:B0-----:R-:W-:-:S03]  /*9000*/  IADD3.X R27, R37, UR11, R43, P6, !PT ;  /* 0x0000000b251b7c10 */ /* 0x001fc6000b7fe42b */
[----:B------:R0:W-:Y:S01]  /*9010*/  @!P3 STG.E.U8 desc[UR14][R30.64+0x1], R161 ;  /* 0x000001a11e00b986 */ /* 0x0001e2000c10110e */
[----:B------:R-:W-:Y:S05]  /*9020*/  @P5 BRA `(.L_x_172) ;  /* 0x0000000000045947 */ /* 0x000fea0003800000 */
[----:B------:R3:W5:Y:S02]  /*9030*/  LDG.E.U8 R32, desc[UR14][R26.64] ;  /* 0x0000000e1a207981 */ /* 0x000764000c1e1100 */
.L_x_172:
[----:B------:R-:W-:Y:S05]  /*9040*/  BSYNC B1 ;  /* 0x0000000000017941 */ /* 0x000fea0003800000 */
.L_x_171:
        /* <DEDUP_REMOVED lines=12> */
.L_x_174:
[----:B------:R-:W-:Y:S05]  /*9110*/  BSYNC B1 ;  /* 0x0000000000017941 */ /* 0x000fea0003800000 */
.L_x_173:
        /* <DEDUP_REMOVED lines=12> */
.L_x_176:
[----:B------:R-:W-:Y:S05]  /*91e0*/  BSYNC B1 ;  /* 0x0000000000017941 */ /* 0x000fea0003800000 */
.L_x_175:
        /* <DEDUP_REMOVED lines=12> */
.L_x_178:
[----:B------:R-:W-:Y:S05]  /*92b0*/  BSYNC B1 ;  /* 0x0000000000017941 */ /* 0x000fea0003800000 */
.L_x_177:
        /* <DEDUP_REMOVED lines=12> */
.L_x_180:
[----:B------:R-:W-:Y:S05]  /*9380*/  BSYNC B1 ;  /* 0x0000000000017941 */ /* 0x000fea0003800000 */
.L_x_179:
        /* <DEDUP_REMOVED lines=12> */
.L_x_182:
[----:B------:R-:W-:Y:S05]  /*9450*/  BSYNC B1 ;  /* 0x0000000000017941 */ /* 0x000fea0003800000 */
.L_x_181:
        /* <DEDUP_REMOVED lines=12> */
.L_x_184:
[----:B------:R-:W-:Y:S05]  /*9520*/  BSYNC B1 ;  /* 0x0000000000017941 */ /* 0x000fea0003800000 */
.L_x_183:
        /* <DEDUP_REMOVED lines=12> */
.L_x_186:
[----:B------:R-:W-:Y:S05]  /*95f0*/  BSYNC B1 ;  /* 0x0000000000017941 */ /* 0x000fea0003800000 */
.L_x_185:
        /* <DEDUP_REMOVED lines=12> */
.L_x_188:
[----:B------:R-:W-:Y:S05]  /*96c0*/  BSYNC B1 ;  /* 0x0000000000017941 */ /* 0x000fea0003800000 */
.L_x_187:
        /* <DEDUP_REMOVED lines=12> */
.L_x_190:
[----:B------:R-:W-:Y:S05]  /*9790*/  BSYNC B1 ;  /* 0x0000000000017941 */ /* 0x000fea0003800000 */
.L_x_189:
[----:B-----5:R-:W-:Y:S01]  /*97a0*/  LOP3.LUT R32, R32, 0xff, RZ, 0xc0, !PT ;  /* 0x000000ff20207812 */ /* 0x020fe200078ec0ff */
[----:B------:R-:W-:Y:S01]  /*97b0*/  BSSY B1, `(.L_x_191) ;  /* 0x000000b000017945 */ /* 0x000fe20003800000 */
[----:B------:R-:W-:Y:S02]  /*97c0*/  ISETP.LT.OR P5, PT, R41, 0x19, !P1 ;  /* 0x000000192900780c */ /* 0x000fe40004fa1670 */
[----:B------:R-:W-:-:S05]  /*97d0*/  F2FP.F16.E4M3.UNPACK_B R32, R32 ;  /* 0x00000020ff20723e */ /* 0x000fca00020006ff */
[----:B------:R-:W-:-:S05]  /*97e0*/  HADD2.F32 R32, -RZ, R32.H0_H0 ;  /* 0x20000020ff207230 */ /* 0x000fca0000004100 */
[----:B------:R-:W-:-:S04]  /*97f0*/  FMUL R32, R32, UR21 ;  /* 0x0000001520207c20 */ /* 0x000fc80008400000 */
[----:B------:R-:W-:Y:S01]  /*9800*/  FFMA R32, R23, UR20, R32 ;  /* 0x0000001417207c23 */ /* 0x000fe20008000020 */
[----:B------:R-:W-:-:S04]  /*9810*/  PRMT R23, RZ, 0x7610, R23 ;  /* 0x00007610ff177816 */ /* 0x000fc80000000017 */
[----:B----4-:R-:W-:-:S05]  /*9820*/  F2FP.SATFINITE.E4M3.F32.PACK_AB_MERGE_C R33, RZ, R32, RZ ;  /* 0x00000020ff21723e */ /* 0x010fca00048070ff */
[----:B------:R4:W-:Y:S01]  /*9830*/  @!P3 STG.E.U8 desc[UR14][R28.64+0x11], R33 ;  /* 0x000011211c00b986 */ /* 0x0009e2000c10110e */
[----:B------:R-:W-:Y:S05]  /*9840*/  @P5 BRA `(.L_x_192) ;  /* 0x0000000000045947 */ /* 0x000fea0003800000 */
[----:B------:R0:W5:Y:S02]  /*9850*/  LDG.E.U8 R23, desc[UR14][R24.64+0x18] ;  /* 0x0000180e18177981 */ /* 0x000164000c1e1100 */
.L_x_192:
[----:B------:R-:W-:Y:S05]  /*9860*/  BSYNC B1 ;  /* 0x0000000000017941 */ /* 0x000fea0003800000 */
.L_x_191:
        /* <DEDUP_REMOVED lines=8> */
[----:B------:R-:W-:-:S05]  /*98f0*/  F2FP.SATFINITE.E4M3.F32.PACK_AB_MERGE_C R23, RZ, R23, RZ ;  /* 0x00000017ff17723e */ /* 0x000fca00048070ff */
[----:B------:R0:W-:Y:S01]  /*9900*/  @!P5 STG.E.U8 desc[UR14][R30.64+0x18], R23 ;  /* 0x000018171e00d986 */ /* 0x0001e2000c10110e */
[----:B------:R-:W-:Y:S05]  /*9910*/  @P3 BRA `(.L_x_194) ;  /* 0x0000000000043947 */ /* 0x000fea0003800000 */
[----:B------:R0:W5:Y:S02]  /*9920*/  LDG.E.U8 R22, desc[UR14][R24.64+0x19] ;  /* 0x0000190e18167981 */ /* 0x000164000c1e1100 */
.L_x_194:
[----:B------:R-:W-:Y:S05]  /*9930*/  BSYNC B1 ;  /* 0x0000000000017941 */ /* 0x000fea0003800000 */
.L_x_193:
        /* <DEDUP_REMOVED lines=8> */
[----:B0-----:R-:W-:-:S05]  /*99c0*/  F2FP.SATFINITE.E4M3.F32.PACK_AB_MERGE_C R23, RZ, R22, RZ ;  /* 0x00000016ff17723e */ /* 0x001fca00048070ff */
[----:B------:R0:W-:Y:S01]  /*99d0*/  @!P3 STG.E.U8 desc[UR14][R30.64+0x19], R23 ;  /* 0x000019171e00b986 */ /* 0x0001e2000c10110e */
[----:B------:R-:W-:Y:S05]  /*99e0*/  @P5 BRA `(.L_x_196) ;  /* 0x0000000000045947 */ /* 0x000fea0003800000 */
[----:B------:R0:W5:Y:S02]  /*99f0*/  LDG.E.U8 R21, desc[UR14][R26.64+0x18] ;  /* 0x0000180e1a157981 */ /* 0x000164000c1e1100 */
.L_x_196:
[----:B------:R-:W-:Y:S05]  /*9a00*/  BSYNC B1 ;  /* 0x0000000000017941 */ /* 0x000fea0003800000 */
.L_x_195:
        /* <DEDUP_REMOVED lines=12> */
.L_x_198:
[----:B------:R-:W-:Y:S05]  /*9ad0*/  BSYNC B1 ;  /* 0x0000000000017941 */ /* 0x000fea0003800000 */
.L_x_197:
        /* <DEDUP_REMOVED lines=12> */
.L_x_200:
[----:B------:R-:W-:Y:S05]  /*9ba0*/  BSYNC B1 ;  /* 0x0000000000017941 */ /* 0x000fea0003800000 */
.L_x_199:
        /* <DEDUP_REMOVED lines=12> */
.L_x_202:
[----:B------:R-:W-:Y:S05]  /*9c70*/  BSYNC B1 ;  /* 0x0000000000017941 */ /* 0x000fea0003800000 */
.L_x_201:
        /* <DEDUP_REMOVED lines=12> */
.L_x_204:
[----:B------:R-:W-:Y:S05]  /*9d40*/  BSYNC B1 ;  /* 0x0000000000017941 */ /* 0x000fea0003800000 */
.L_x_203:
        /* <DEDUP_REMOVED lines=12> */
.L_x_206:
[----:B------:R-:W-:Y:S05]  /*9e10*/  BSYNC B1 ;  /* 0x0000000000017941 */ /* 0x000fea0003800000 */
.L_x_205:
        /* <DEDUP_REMOVED lines=12> */
.L_x_208:
[----:B------:R-:W-:Y:S05]  /*9ee0*/  BSYNC B1 ;  /* 0x0000000000017941 */ /* 0x000fea0003800000 */
.L_x_207:
        /* <DEDUP_REMOVED lines=12> */
.L_x_210:
[----:B------:R-:W-:Y:S05]  /*9fb0*/  BSYNC B1 ;  /* 0x0000000000017941 */ /* 0x000fea0003800000 */
.L_x_209:
        /* <DEDUP_REMOVED lines=12> */
.L_x_212:
[----:B------:R-:W-:Y:S05]  /*a080*/  BSYNC B1 ;  /* 0x0000000000017941 */ /* 0x000fea0003800000 */
.L_x_211:
        /* <DEDUP_REMOVED lines=12> */
.L_x_214:
[----:B------:R-:W-:Y:S05]  /*a150*/  BSYNC B1 ;  /* 0x0000000000017941 */ /* 0x000fea0003800000 */
.L_x_213:
        /* <DEDUP_REMOVED lines=12> */
.L_x_216:
[----:B------:R-:W-:Y:S05]  /*a220*/  BSYNC B1 ;  /* 0x0000000000017941 */ /* 0x000fea0003800000 */
.L_x_215:
        /* <DEDUP_REMOVED lines=12> */
.L_x_218:
[----:B------:R-:W-:Y:S05]  /*a2f0*/  BSYNC B1 ;  /* 0x0000000000017941 */ /* 0x000fea0003800000 */
.L_x_217:
        /* <DEDUP_REMOVED lines=12> */
.L_x_220:
[----:B------:R-:W-:Y:S05]  /*a3c0*/  BSYNC B1 ;  /* 0x0000000000017941 */ /* 0x000fea0003800000 */
.L_x_219:
        /* <DEDUP_REMOVED lines=12> */
.L_x_222:
[----:B------:R-:W-:Y:S05]  /*a490*/  BSYNC B1 ;  /* 0x0000000000017941 */ /* 0x000fea0003800000 */
.L_x_221:
        /* <DEDUP_REMOVED lines=12> */
.L_x_224:
[----:B------:R-:W-:Y:S05]  /*a560*/  BSYNC B1 ;  /* 0x0000000000017941 */ /* 0x000fea0003800000 */
.L_x_223:
        /* <DEDUP_REMOVED lines=12> */
.L_x_226:
[----:B------:R-:W-:Y:S05]  /*a630*/  BSYNC B1 ;  /* 0x0000000000017941 */ /* 0x000fea0003800000 */
.L_x_225:
        /* <DEDUP_REMOVED lines=12> */
.L_x_228:
[----:B------:R-:W-:Y:S05]  /*a700*/  BSYNC B1 ;  /* 0x0000000000017941 */ /* 0x000fea0003800000 */
.L_x_227:
        /* <DEDUP_REMOVED lines=12> */
.L_x_230:
[----:B------:R-:W-:Y:S05]  /*a7d0*/  BSYNC B1 ;  /* 0x0000000000017941 */ /* 0x000fea0003800000 */
.L_x_229:
        /* <DEDUP_REMOVED lines=12> */
.L_x_232:
[----:B------:R-:W-:Y:S05]  /*a8a0*/  BSYNC B1 ;  /* 0x0000000000017941 */ /* 0x000fea0003800000 */
.L_x_231:
        /* <DEDUP_REMOVED lines=12> */
.L_x_234:
[----:B------:R-:W-:Y:S05]  /*a970*/  BSYNC B1 ;  /* 0x0000000000017941 */ /* 0x000fea0003800000 */
.L_x_233:
[----:B-----5:R-:W-:Y:S01]  /*a980*/  LOP3.LUT R2, R2, 0xff, RZ, 0xc0, !PT ;  /* 0x000000ff02027812 */ /* 0x020fe200078ec0ff */
[----:B------:R-:W-:Y:S01]  /*a990*/  BSSY B1, `(.L_x_235) ;  /* 0x000000b000017945 */ /* 0x000fe20003800000 */
[----:B------:R-:W-:Y:S02]  /*a9a0*/  ISETP.LT.OR P5, PT, R41, 0x41, !P2 ;  /* 0x000000412900780c */ /* 0x000fe400057a1670 */
[----:B------:R-:W-:-:S05]  /*a9b0*/  F2FP.F16.E4M3.UNPACK_B R2, R2 ;  /* 0x00000002ff02723e */ /* 0x000fca00020006ff */
[----:B------:R-:W-:-:S05]  /*a9c0*/  HADD2.F32 R2, -RZ, R2.H0_H0 ;  /* 0x20000002ff027230 */ /* 0x000fca0000004100 */
[----:B0-----:R-:W-:-:S04]  /*a9d0*/  FMUL R3, R2, UR21 ;  /* 0x0000001502037c20 */ /* 0x001fc80008400000 */
[----:B------:R-:W-:Y:S01]  /*a9e0*/  FFMA R3, R0, UR20, R3 ;  /* 0x0000001400037c23 */ /* 0x000fe20008000003 */
[----:B------:R-:W-:-:S04]  /*a9f0*/  PRMT R0, RZ, 0x7610, R0 ;  /* 0x00007610ff007816 */ /* 0x000fc80000000000 */
[----:B------:R-:W-:-:S05]  /*aa00*/  F2FP.SATFINITE.E4M3.F32.PACK_AB_MERGE_C R3, RZ, R3, RZ ;  /* 0x00000003ff03723e */ /* 0x000fca00048070ff */
[----:B------:R0:W-:Y:S01]  /*aa10*/  @!P3 STG.E.U8 desc[UR14][R30.64+0x41], R3 ;  /* 0x000041031e00b986 */ /* 0x0001e2000c10110e */
[----:B------:R-:W-:Y:S05]  /*aa20*/  @P5 BRA `(.L_x_236) ;  /* 0x0000000000045947 */ /* 0x000fea0003800000 */
[----:B------:R0:W5:Y:S02]  /*aa30*/  LDG.E.U8 R0, desc[UR14][R26.64+0x40] ;  /* 0x0000400e1a007981 */ /* 0x000164000c1e1100 */
.L_x_236:
[----:B------:R-:W-:Y:S05]  /*aa40*/  BSYNC B1 ;  /* 0x0000000000017941 */ /* 0x000fea0003800000 */
.L_x_235:
[----:B------:R-:W2:Y:S01]  /*aa50*/  LDL.LU R2, [R1] ;  /* 0x0000000001027983 */ /* 0x000ea20000300800 */
[----:B-----5:R-:W-:Y:S01]  /*aa60*/  LOP3.LUT R0, R0, 0xff, RZ, 0xc0, !PT ;  /* 0x000000ff00007812 */ /* 0x020fe200078ec0ff */
[----:B------:R-:W-:Y:S01]  /*aa70*/  BSSY B1, `(.L_x_237) ;  /* 0x000000b000017945 */ /* 0x000fe20003800000 */
[----:B------:R-:W-:Y:S02]  /*aa80*/  ISETP.LT.OR P3, PT, R41, 0x42, !P2 ;  /* 0x000000422900780c */ /* 0x000fe40005761670 */
[----:B------:R-:W-:-:S05]  /*aa90*/  F2FP.F16.E4M3.UNPACK_B R0, R0 ;  /* 0x00000000ff00723e */ /* 0x000fca00020006ff */
[----:B------:R-:W-:-:S05]  /*aaa0*/  HADD2.F32 R0, -RZ, R0.H0_H0 ;  /* 0x20000000ff007230 */ /* 0x000fca0000004100 */
[----:B------:R-:W-:-:S04]  /*aab0*/  FMUL R0, R0, UR21 ;  /* 0x0000001500007c20 */ /* 0x000fc80008400000 */
[----:B--2---:R-:W-:-:S05]  /*aac0*/  FFMA R0, R2, UR20, R0 ;  /* 0x0000001402007c23 */ /* 0x004fca0008000000 */
[----:B0-----:R-:W-:Y:S02]  /*aad0*/  F2FP.SATFINITE.E4M3.F32.PACK_AB_MERGE_C R3, RZ, R0, RZ ;  /* 0x00000000ff03723e */ /* 0x001fe400048070ff */
[----:B------:R-:W-:-:S03]  /*aae0*/  PRMT R0, RZ, 0x7610, R0 ;  /* 0x00007610ff007816 */ /* 0x000fc60000000000 */
[----:B------:R0:W-:Y:S01]  /*aaf0*/  @!P5 STG.E.U8 desc[UR14][R28.64+0x40], R3 ;  /* 0x000040031c00d986 */ /* 0x0001e2000c10110e */
[----:B------:R-:W-:Y:S05]  /*ab00*/  @P3 BRA `(.L_x_238) ;  /* 0x0000000000043947 */ /* 0x000fea0003800000 */
[----:B------:R2:W5:Y:S02]  /*ab10*/  LDG.E.U8 R0, desc[UR14][R26.64+0x41] ;  /* 0x0000410e1a007981 */ /* 0x000564000c1e1100 */
.L_x_238:
[----:B------:R-:W-:Y:S05]  /*ab20*/  BSYNC B1 ;  /* 0x0000000000017941 */ /* 0x000fea0003800000 */
.L_x_237:
[----:B------:R-:W3:Y:S01]  /*ab30*/  LDL.LU R2, [R1+0x4] ;  /* 0x0000040001027983 */ /* 0x000ee20000300800 */
[----:B-----5:R-:W-:Y:S01]  /*ab40*/  LOP3.LUT R0, R0, 0xff, RZ, 0xc0, !PT ;  /* 0x000000ff00007812 */ /* 0x020fe200078ec0ff */
[----:B------:R-:W-:Y:S01]  /*ab50*/  BSSY B1, `(.L_x_239) ;  /* 0x000000b000017945 */ /* 0x000fe20003800000 */
[----:B------:R-:W-:Y:S02]  /*ab60*/  ISETP.LT.OR P5, PT, R41, 0x49, !P1 ;  /* 0x000000492900780c */ /* 0x000fe40004fa1670 */
[----:B------:R-:W-:-:S05]  /*ab70*/  F2FP.F16.E4M3.UNPACK_B R0, R0 ;  /* 0x00000000ff00723e */ /* 0x000fca00020006ff */
[----:B------:R-:W-:-:S05]  /*ab80*/  HADD2.F32 R0, -RZ, R0.H0_H0 ;  /* 0x20000000ff007230 */ /* 0x000fca0000004100 */
[----:B------:R-:W-:-:S04]  /*ab90*/  FMUL R0, R0, UR21 ;  /* 0x0000001500007c20 */ /* 0x000fc80008400000 */
[----:B---3--:R-:W-:-:S05]  /*aba0*/  FFMA R0, R2, UR20, R0 ;  /* 0x0000001402007c23 */ /* 0x008fca0008000000 */
[----:B0-----:R-:W-:Y:S02]  /*abb0*/  F2FP.SATFINITE.E4M3.F32.PACK_AB_MERGE_C R3, RZ, R0, RZ ;  /* 0x00000000ff03723e */ /* 0x001fe400048070ff */
[----:B------:R-:W-:-:S03]  /*abc0*/  PRMT R0, RZ, 0x7610, R0 ;  /* 0x00007610ff007816 */ /* 0x000fc60000000000 */
[----:B------:R0:W-:Y:S01]  /*abd0*/  @!P3 STG.E.U8 desc[UR14][R28.64+0x41], R3 ;  /* 0x000041031c00b986 */ /* 0x0001e2000c10110e */
[----:B------:R-:W-:Y:S05]  /*abe0*/  @P5 BRA `(.L_x_240) ;  /* 0x0000000000045947 */ /* 0x000fea0003800000 */
[----:B------:R3:W5:Y:S02]  /*abf0*/  LDG.E.U8 R0, desc[UR14][R24.64+0x48] ;  /* 0x0000480e18007981 */ /* 0x000764000c1e1100 */
.L_x_240:
[----:B------:R-:W-:Y:S05]  /*ac00*/  BSYNC B1 ;  /* 0x0000000000017941 */ /* 0x000fea0003800000 */
.L_x_239:
[----:B------:R-:W2:Y:S01]  /*ac10*/  LDL.LU R2, [R1+0x8] ;  /* 0x0000080001027983 */ /* 0x000ea20000300800 */
        /* <DEDUP_REMOVED lines=12> */
.L_x_242:
[----:B------:R-:W-:Y:S05]  /*ace0*/  BSYNC B1 ;  /* 0x0000000000017941 */ /* 0x000fea0003800000 */
.L_x_241:
        /* <DEDUP_REMOVED lines=13> */
.L_x_244:
[----:B------:R-:W-:Y:S05]  /*adc0*/  BSYNC B1 ;  /* 0x0000000000017941 */ /* 0x000fea0003800000 */
.L_x_243:
        /* <DEDUP_REMOVED lines=13> */
.L_x_246:
[----:B------:R-:W-:Y:S05]  /*aea0*/  BSYNC B1 ;  /* 0x0000000000017941 */ /* 0x000fea0003800000 */
.L_x_245:
        /* <DEDUP_REMOVED lines=13> */
.L_x_248:
[----:B------:R-:W-:Y:S05]  /*af80*/  BSYNC B1 ;  /* 0x0000000000017941 */ /* 0x000fea0003800000 */
.L_x_247:
        /* <DEDUP_REMOVED lines=13> */
.L_x_250:
[----:B------:R-:W-:Y:S05]  /*b060*/  BSYNC B1 ;  /* 0x0000000000017941 */ /* 0x000fea0003800000 */
.L_x_249:
        /* <DEDUP_REMOVED lines=13> */
.L_x_252:
[----:B------:R-:W-:Y:S05]  /*b140*/  BSYNC B1 ;  /* 0x0000000000017941 */ /* 0x000fea0003800000 */
.L_x_251:
        /* <DEDUP_REMOVED lines=13> */
.L_x_254:
[----:B------:R-:W-:Y:S05]  /*b220*/  BSYNC B1 ;  /* 0x0000000000017941 */ /* 0x000fea0003800000 */
.L_x_253:
        /* <DEDUP_REMOVED lines=13> */
.L_x_256:
[----:B------:R-:W-:Y:S05]  /*b300*/  BSYNC B1 ;  /* 0x0000000000017941 */ /* 0x000fea0003800000 */
.L_x_255:
        /* <DEDUP_REMOVED lines=13> */
.L_x_258:
[----:B------:R-:W-:Y:S05]  /*b3e0*/  BSYNC B1 ;  /* 0x0000000000017941 */ /* 0x000fea0003800000 */
.L_x_257:
        /* <DEDUP_REMOVED lines=13> */
.L_x_260:
[----:B------:R-:W-:Y:S05]  /*b4c0*/  BSYNC B1 ;  /* 0x0000000000017941 */ /* 0x000fea0003800000 */
.L_x_259:
        /* <DEDUP_REMOVED lines=13> */
.L_x_262:
[----:B------:R-:W-:Y:S05]  /*b5a0*/  BSYNC B1 ;  /* 0x0000000000017941 */ /* 0x000fea0003800000 */
.L_x_261:
        /* <DEDUP_REMOVED lines=13> */
.L_x_264:
[----:B------:R-:W-:Y:S05]  /*b680*/  BSYNC B1 ;  /* 0x0000000000017941 */ /* 0x000fea0003800000 */
.L_x_263:
        /* <DEDUP_REMOVED lines=13> */
.L_x_266:
[----:B------:R-:W-:Y:S05]  /*b760*/  BSYNC B1 ;  /* 0x0000000000017941 */ /* 0x000fea0003800000 */
.L_x_265:
        /* <DEDUP_REMOVED lines=13> */
.L_x_268:
[----:B------:R-:W-:Y:S05]  /*b840*/  BSYNC B1 ;  /* 0x0000000000017941 */ /* 0x000fea0003800000 */
.L_x_267:
        /* <DEDUP_REMOVED lines=13> */
.L_x_270:
[----:B------:R-:W-:Y:S05]  /*b920*/  BSYNC B1 ;  /* 0x0000000000017941 */ /* 0x000fea0003800000 */
.L_x_269:
        /* <DEDUP_REMOVED lines=13> */
.L_x_272:
[----:B------:R-:W-:Y:S05]  /*ba00*/  BSYNC B1 ;  /* 0x0000000000017941 */ /* 0x000fea0003800000 */
.L_x_271:
        /* <DEDUP_REMOVED lines=13> */
.L_x_274:
[----:B------:R-:W-:Y:S05]  /*bae0*/  BSYNC B1 ;  /* 0x0000000000017941 */ /* 0x000fea0003800000 */
.L_x_273:
        /* <DEDUP_REMOVED lines=13> */
.L_x_276:
[----:B------:R-:W-:Y:S05]  /*bbc0*/  BSYNC B1 ;  /* 0x0000000000017941 */ /* 0x000fea0003800000 */
.L_x_275:
        /* <DEDUP_REMOVED lines=13> */
.L_x_278:
[----:B------:R-:W-:Y:S05]  /*bca0*/  BSYNC B1 ;  /* 0x0000000000017941 */ /* 0x000fea0003800000 */
.L_x_277:
        /* <DEDUP_REMOVED lines=13> */
.L_x_280:
[----:B------:R-:W-:Y:S05]  /*bd80*/  BSYNC B1 ;  /* 0x0000000000017941 */ /* 0x000fea0003800000 */
.L_x_279:
        /* <DEDUP_REMOVED lines=13> */
.L_x_282:
[----:B------:R-:W-:Y:S05]  /*be60*/  BSYNC B1 ;  /* 0x0000000000017941 */ /* 0x000fea0003800000 */
.L_x_281:
        /* <DEDUP_REMOVED lines=13> */
.L_x_284:
[----:B------:R-:W-:Y:S05]  /*bf40*/  BSYNC B1 ;  /* 0x0000000000017941 */ /* 0x000fea0003800000 */
.L_x_283:
        /* <DEDUP_REMOVED lines=13> */
.L_x_286:
[----:B------:R-:W-:Y:S05]  /*c020*/  BSYNC B1 ;  /* 0x0000000000017941 */ /* 0x000fea0003800000 */
.L_x_285:
        /* <DEDUP_REMOVED lines=13> */
.L_x_288:
[----:B------:R-:W-:Y:S05]  /*c100*/  BSYNC B1 ;  /* 0x0000000000017941 */ /* 0x000fea0003800000 */
.L_x_287:
        /* <DEDUP_REMOVED lines=13> */
.L_x_290:
[----:B------:R-:W-:Y:S05]  /*c1e0*/  BSYNC B1 ;  /* 0x0000000000017941 */ /* 0x000fea0003800000 */
.L_x_289:
        /* <DEDUP_REMOVED lines=13> */
.L_x_292:
[----:B------:R-:W-:Y:S05]  /*c2c0*/  BSYNC B1 ;  /* 0x0000000000017941 */ /* 0x000fea0003800000 */
.L_x_291:
        /* <DEDUP_REMOVED lines=13> */
.L_x_294:
[----:B------:R-:W-:Y:S05]  /*c3a0*/  BSYNC B1 ;  /* 0x0000000000017941 */ /* 0x000fea0003800000 */
.L_x_293:
[----:B------:R-:W-:Y:S05]  /*c3b0*/  @P2 BRA `(.L_x_295) ;  /* 0x0000002000ac2947 */ /* 0x000fea0003800000 */
[----:B------:R-:W2:Y:S01]  /*c3c0*/  LDL.LU R2, [R1+0x74] ;  /* 0x0000740001027983 */ /* 0x000ea20000300800 */
[----:B-----5:R-:W-:-:S04]  /*c3d0*/  LOP3.LUT R0, R0, 0xff, RZ, 0xc0, !PT ;  /* 0x000000ff00007812 */ /* 0x020fc800078ec0ff */
[----:B------:R-:W-:-:S05]  /*c3e0*/  F2FP.F16.E4M3.UNPACK_B R0, R0 ;  /* 0x00000000ff00723e */ /* 0x000fca00020006ff */
[----:B------:R-:W-:-:S05]  /*c3f0*/  HADD2.F32 R0, -RZ, R0.H0_H0 ;  /* 0x20000000ff007230 */ /* 0x000fca0000004100 */
[----:B------:R-:W-:-:S04]  /*c400*/  FMUL R0, R0, UR21 ;  /* 0x0000001500007c20 */ /* 0x000fc80008400000 */
[----:B--2---:R-:W-:-:S05]  /*c410*/  FFMA R0, R2, UR20, R0 ;  /* 0x0000001402007c23 */ /* 0x004fca0008000000 */
[----:B0-----:R-:W-:-:S05]  /*c420*/  F2FP.SATFINITE.E4M3.F32.PACK_AB_MERGE_C R3, RZ, R0, RZ ;  /* 0x00000000ff03723e */ /* 0x001fca00048070ff */
[----:B------:R0:W-:Y:S01]  /*c430*/  STG.E.U8 desc[UR14][R28.64+0x79], R3 ;  /* 0x000079031c007986 */ /* 0x0001e2000c10110e */
[----:B------:R-:W-:Y:S05]  /*c440*/  BRA `(.L_x_295) ;  /* 0x0000002000887947 */ /* 0x000fea0003800000 */
.L_x_38:
[C---:B------:R-:W-:Y:S01]  /*c450*/  ISETP.GE.AND P5, PT, R42.reuse, 0x1, PT ;  /* 0x000000012a00780c */ /* 0x040fe20003fa6270 */
[----:B------:R-:W-:Y:S01]  /*c460*/  FMUL R225, R225, UR20 ;  /* 0x00000014e1e17c20 */ /* 0x000fe20008400000 */
[----:B------:R-:W2:Y:S01]  /*c470*/  LDL.LU R227, [R1+0x14] ;  /* 0x0000140001e37983 */ /* 0x000ea20000300800 */
[----:B------:R-:W-:Y:S02]  /*c480*/  ISETP.GE.AND P2, PT, R42, 0x9, PT ;  /* 0x000000092a00780c */ /* 0x000fe40003f46270 */
[C---:B------:R-:W-:Y:S02]  /*c490*/  ISETP.LT.OR P1, PT, R41.reuse, 0x2, !P5 ;  /* 0x000000022900780c */ /* 0x040fe40006f21670 */
[----:B------:R-:W-:Y:S02]  /*c4a0*/  F2FP.SATFINITE.E4M3.F32.PACK_AB_MERGE_C R225, RZ, R225, RZ ;  /* 0x000000e1ffe1723e */ /* 0x000fe400048070ff */
[C---:B------:R-:W-:Y:S01]  /*c4b0*/  ISETP.LT.OR P3, PT, R41.reuse, 0x1, !P5 ;  /* 0x000000012900780c */ /* 0x040fe20006f61670 */
[----:B------:R-:W-:Y:S01]  /*c4c0*/  FMUL R226, R226, UR20 ;  /* 0x00000014e2e27c20 */ /* 0x000fe20008400000 */
[----:B------:R-:W-:Y:S01]  /*c4d0*/  ISETP.LT.OR P6, PT, R41, 0x1, !P2 ;  /* 0x000000012900780c */ /* 0x000fe200057c1670 */
[----:B------:R-:W-:Y:S01]  /*c4e0*/  FMUL R223, R223, UR20 ;  /* 0x00000014dfdf7c20 */ /* 0x000fe20008400000 */
[----:B------:R-:W-:-:S05]  /*c4f0*/  FMUL R224, R224, UR20 ;  /* 0x00000014e0e07c20 */ /* 0x000fca0008400000 */
[----:B------:R-:W-:Y:S01]  /*c500*/  @!P1 STG.E.U8 desc[UR14][R24.64+0x1], R225 ;  /* 0x000001e118009986 */ /* 0x000fe2000c10110e */
[C---:B------:R-:W-:Y:S02]  /*c510*/  ISETP.LT.OR P1, PT, R41.reuse, 0x2, !P2 ;  /* 0x000000022900780c */ /* 0x040fe40005721670 */
[----:B------:R-:W-:Y:S02]  /*c520*/  F2FP.SATFINITE.E4M3.F32.PACK_AB_MERGE_C R33, RZ, R226, RZ ;  /* 0x000000e2ff21723e */ /* 0x000fe400048070ff */
[----:B------:R-:W-:Y:S02]  /*c530*/  F2FP.SATFINITE.E4M3.F32.PACK_AB_MERGE_C R223, RZ, R223, RZ ;  /* 0x000000dfffdf723e */ /* 0x000fe400048070ff */
[----:B------:R-:W-:Y:S01]  /*c540*/  F2FP.SATFINITE.E4M3.F32.PACK_AB_MERGE_C R35, RZ, R224, RZ ;  /* 0x000000e0ff23723e */ /* 0x000fe200048070ff */
[----:B------:R0:W-:Y:S01]  /*c550*/  @!P3 STG.E.U8 desc[UR14][R24.64], R33 ;  /* 0x000000211800b986 */ /* 0x0001e2000c10110e */
[----:B------:R-:W-:Y:S01]  /*c560*/  ISETP.LT.OR P3, PT, R41, 0x9, !P5 ;  /* 0x000000092900780c */ /* 0x000fe20006f61670 */
[----:B------:R-:W-:-:S02]  /*c570*/  FMUL R222, R222, UR20 ;  /* 0x00000014dede7c20 */ /* 0x000fc40008400000 */
[----:B------:R1:W-:Y:S01]  /*c580*/  @!P6 STG.E.U8 desc[UR14][R26.64], R35 ;  /* 0x000000231a00e986 */ /* 0x0003e2000c10110e */
[----:B------:R-:W-:-:S03]  /*c590*/  ISETP.LT.OR P6, PT, R41, 0x9, !P2 ;  /* 0x000000092900780c */ /* 0x000fc600057c1670 */
[----:B------:R-:W-:Y:S01]  /*c5a0*/  @!P1 STG.E.U8 desc[UR14][R26.64+0x1], R223 ;  /* 0x000001df1a009986 */ /* 0x000fe2000c10110e */
[----:B------:R-:W-:Y:S01]  /*c5b0*/  ISETP.LT.OR P1, PT, R41, 0xa, !P5 ;  /* 0x0000000a2900780c */ /* 0x000fe20006f21670 */
[----:B------:R-:W-:Y:S01]  /*c5c0*/  FMUL R221, R221, UR20 ;  /* 0x00000014dddd7c20 */ /* 0x000fe20008400000 */
[----:B------:R-:W-:Y:S01]  /*c5d0*/  FMUL R220, R220, UR20 ;  /* 0x00000014dcdc7c20 */ /* 0x000fe20008400000 */
[----:B------:R-:W-:Y:S01]  /*c5e0*/  F2FP.SATFINITE.E4M3.F32.PACK_AB_MERGE_C R37, RZ, R222, RZ ;  /* 0x000000deff25723e */ /* 0x000fe200048070ff */
[----:B------:R-:W-:Y:S01]  /*c5f0*/  FMUL R219, R219, UR20 ;  /* 0x00000014dbdb7c20 */ /* 0x000fe20008400000 */
[----:B------:R-:W-:Y:S01]  /*c600*/  FMUL R218, R218, UR20 ;  /* 0x00000014dada7c20 */ /* 0x000fe20008400000 */
[----:B------:R-:W-:Y:S01]  /*c610*/  F2FP.SATFINITE.E4M3.F32.PACK_AB_MERGE_C R221, RZ, R221, RZ ;  /* 0x000000ddffdd723e */ /* 0x000fe200048070ff */
[----:B------:R-:W-:Y:S01]  /*c620*/  FMUL R217, R217, UR20 ;  /* 0x00000014d9d97c20 */ /* 0x000fe20008400000 */
[----:B0-----:R-:W-:Y:S01]  /*c630*/  F2FP.SATFINITE.E4M3.F32.PACK_AB_MERGE_C R33, RZ, R220, RZ ;  /* 0x000000dcff21723e */ /* 0x001fe200048070ff */
[----:B------:R-:W-:Y:S01]  /*c640*/  @!P3 STG.E.U8 desc[UR14][R24.64+0x8], R37 ;  /* 0x000008251800b986 */ /* 0x000fe2000c10110e */
[----:B------:R-:W-:-:S03]  /*c650*/  ISETP.LT.OR P3, PT, R41, 0xa, !P2 ;  /* 0x0000000a2900780c */ /* 0x000fc60005761670 */
[----:B------:R-:W-:Y:S01]  /*c660*/  @!P1 STG.E.U8 desc[UR14][R24.64+0x9], R221 ;  /* 0x000009dd18009986 */ /* 0x000fe2000c10110e */
[----:B------:R-:W-:-:S03]  /*c670*/  ISETP.LT.OR P1, PT, R41, 0x11, !P5 ;  /* 0x000000112900780c */ /* 0x000fc60006f21670 */
[----:B------:R0:W-:Y:S01]  /*c680*/  @!P6 STG.E.U8 desc[UR14][R26.64+0x8], R33 ;  /* 0x000008211a00e986 */ /* 0x0001e2000c10110e */
[----:B------:R-:W-:Y:S02]  /*c690*/  ISETP.LT.OR P6, PT, R41, 0x12, !P5 ;  /* 0x000000122900780c */ /* 0x000fe40006fc1670 */
[----:B------:R-:W-:Y:S01]  /*c6a0*/  F2FP.SATFINITE.E4M3.F32.PACK_AB_MERGE_C R219, RZ, R219, RZ ;  /* 0x000000dbffdb723e */ /* 0x000fe200048070ff */
[----:B------:R-:W-:Y:S01]  /*c6b0*/  FMUL R215, R215, UR20 ;  /* 0x00000014d7d77c20 */ /* 0x000fe20008400000 */
[----:B-1----:R-:W-:Y:S01]  /*c6c0*/  F2FP.SATFINITE.E4M3.F32.PACK_AB_MERGE_C R35, RZ, R218, RZ ;  /* 0x000000daff23723e */ /* 0x002fe200048070ff */
[----:B------:R-:W-:Y:S01]  /*c6d0*/  FMUL R216, R216, UR20 ;  /* 0x00000014d8d87c20 */ /* 0x000fe20008400000 */
[----:B------:R-:W-:Y:S01]  /*c6e0*/  F2FP.SATFINITE.E4M3.F32.PACK_AB_MERGE_C R217, RZ, R217, RZ ;  /* 0x000000d9ffd9723e */ /* 0x000fe200048070ff */
[----:B------:R-:W-:Y:S01]  /*c6f0*/  @!P3 STG.E.U8 desc[UR14][R26.64+0x9], R219 ;  /* 0x000009db1a00b986 */ /* 0x000fe2000c10110e */
[----:B------:R-:W-:-:S03]  /*c700*/  ISETP.LT.OR P3, PT, R41, 0x12, !P2 ;  /* 0x000000122900780c */ /* 0x000fc60005761670 */
[----:B------:R1:W-:Y:S01]  /*c710*/  @!P1 STG.E.U8 desc[UR14][R24.64+0x10], R35 ;  /* 0x0000102318009986 */ /* 0x0003e2000c10110e */
[----:B------:R-:W-:-:S03]  /*c720*/  ISETP.LT.OR P1, PT, R41, 0x11, !P2 ;  /* 0x000000112900780c */ /* 0x000fc60005721670 */
[----:B------:R-:W-:Y:S01]  /*c730*/  @!P6 STG.E.U8 desc[UR14][R24.64+0x11], R217 ;  /* 0x000011d91800e986 */ /* 0x000fe2000c10110e */
[----:B------:R-:W-:Y:S01]  /*c740*/  ISETP.LT.OR P6, PT, R41, 0x19, !P5 ;  /* 0x000000192900780c */ /* 0x000fe20006fc1670 */
[----:B------:R-:W-:Y:S01]  /*c750*/  FMUL R214, R214, UR20 ;  /* 0x00000014d6d67c20 */ /* 0x000fe20008400000 */
[----:B------:R-:W-:Y:S01]  /*c760*/  F2FP.SATFINITE.E4M3.F32.PACK_AB_MERGE_C R215, RZ, R215, RZ ;  /* 0x000000d7ffd7723e */ /* 0x000fe200048070ff */
[----:B------:R-:W-:Y:S01]  /*c770*/  FMUL R213, R213, UR20 ;  /* 0x00000014d5d57c20 */ /* 0x000fe20008400000 */
[----:B0-----:R-:W-:Y:S01]  /*c780*/  F2FP.SATFINITE.E4M3.F32.PACK_AB_MERGE_C R33, RZ, R216, RZ ;  /* 0x000000d8ff21723e */ /* 0x001fe200048070ff */
[----:B------:R-:W-:Y:S01]  /*c790*/  FMUL R212, R212, UR20 ;  /* 0x00000014d4d47c20 */ /* 0x000fe20008400000 */
[----:B------:R-:W-:Y:S01]  /*c7a0*/  F2FP.SATFINITE.E4M3.F32.PACK_AB_MERGE_C R37, RZ, R214, RZ ;  /* 0x000000d6ff25723e */ /* 0x000fe200048070ff */
[----:B------:R-:W-:Y:S01]  /*c7b0*/  @!P3 STG.E.U8 desc[UR14][R26.64+0x11], R215 ;  /* 0x000011d71a00b986 */ /* 0x000fe2000c10110e */
[----:B------:R-:W-:-:S03]  /*c7c0*/  ISETP.LT.OR P3, PT, R41, 0x1a, !P5 ;  /* 0x0000001a2900780c */ /* 0x000fc60006f61670 */
[----:B------:R0:W-:Y:S01]  /*c7d0*/  @!P1 STG.E.U8 desc[UR14][R26.64+0x10], R33 ;  /* 0x000010211a009986 */ /* 0x0001e2000c10110e */
[----:B------:R-:W-:-:S03]  /*c7e0*/  ISETP.LT.OR P1, PT, R41, 0x19, !P2 ;  /* 0x000000192900780c */ /* 0x000fc60005721670 */
[----:B------:R3:W-:Y:S01]  /*c7f0*/  @!P6 STG.E.U8 desc[UR14][R24.64+0x18], R37 ;  /* 0x000018251800e986 */ /* 0x0007e2000c10110e */
[----:B------:R-:W-:Y:S01]  /*c800*/  ISETP.LT.OR P6, PT, R41, 0x1a, !P2 ;  /* 0x0000001a2900780c */ /* 0x000fe200057c1670 */
[----:B------:R-:W-:Y:S01]  /*c810*/  FMUL R211, R211, UR20 ;  /* 0x00000014d3d37c20 */ /* 0x000fe20008400000 */
        /* <DEDUP_REMOVED lines=16> */
[----:B---3--:R-:W-:Y:S01]  /*c920*/  F2FP.SATFINITE.E4M3.F32.PACK_AB_MERGE_C R37, RZ, R208, RZ ;  /* 0x000000d0ff25723e */ /* 0x008fe200048070ff */
        /* <DEDUP_REMOVED lines=42> */
[----:B------:R-:W-:Y:S02]  /*cbd0*/  FMUL R196, R196, UR20 ;  /* 0x00000014c4c47c20 */ /* 0x000fe40008400000 */
[----:B------:R-:W4:Y:S01]  /*cbe0*/  LDL.LU R225, [R1+0x10] ;  /* 0x0000100001e17983 */ /* 0x000f220000300800 */
[----:B------:R-:W-:-:S03]  /*cbf0*/  F2FP.SATFINITE.E4M3.F32.PACK_AB_MERGE_C R197, RZ, R197, RZ ;  /* 0x000000c5ffc5723e */ /* 0x000fc600048070ff */
[----:B------:R-:W2:Y:S01]  /*cc00*/  LDL.LU R226, [R1+0xc] ;  /* 0x00000c0001e27983 */ /* 0x000ea20000300800 */
[----:B0-----:R-:W-:-:S03]  /*cc10*/  F2FP.SATFINITE.E4M3.F32.PACK_AB_MERGE_C R33, RZ, R198, RZ ;  /* 0x000000c6ff21723e */ /* 0x001fc600048070ff */
[----:B------:R-:W4:Y:S01]  /*cc20*/  LDL.LU R224, [R1+0x8] ;  /* 0x0000080001e07983 */ /* 0x000f220000300800 */
[----:B---3--:R-:W-:-:S03]  /*cc30*/  F2FP.SATFINITE.E4M3.F32.PACK_AB_MERGE_C R37, RZ, R196, RZ ;  /* 0x000000c4ff25723e */ /* 0x008fc600048070ff */
[----:B------:R-:W3:Y:S04]  /*cc40*/  LDL.LU R223, [R1] ;  /* 0x0000000001df7983 */ /* 0x000ee80000300800 */
[----:B------:R-:W2:Y:S04]  /*cc50*/  LDL.LU R222, [R1+0x18] ;  /* 0x0000180001de7983 */ /* 0x000ea80000300800 */
[----:B------:R-:W2:Y:S01]  /*cc60*/  LDL.LU R220, [R1+0x4] ;  /* 0x0000040001dc7983 */ /* 0x000ea20000300800 */
[----:B------:R-:W-:Y:S01]  /*cc70*/  FMUL R195, R195, UR20 ;  /* 0x00000014c3c37c20 */ /* 0x000fe20008400000 */
[----:B------:R-:W-:Y:S01]  /*cc80*/  FMUL R194, R194, UR20 ;  /* 0x00000014c2c27c20 */ /* 0x000fe20008400000 */
[----:B------:R-:W-:Y:S01]  /*cc90*/  FMUL R193, R193, UR20 ;  /* 0x00000014c1c17c20 */ /* 0x000fe20008400000 */
[----:B------:R-:W-:Y:S01]  /*cca0*/  @!P3 STG.E.U8 desc[UR14][R24.64+0x39], R197 ;  /* 0x000039c51800b986 */ /* 0x000fe2000c10110e */
[----:B------:R-:W-:Y:S01]  /*ccb0*/  ISETP.LT.OR P3, PT, R41, 0x3a, !P2 ;  /* 0x0000003a2900780c */ /* 0x000fe20005761670 */
[----:B------:R-:W-:Y:S01]  /*ccc0*/  FMUL R191, R191, UR20 ;  /* 0x00000014bfbf7c20 */ /* 0x000fe20008400000 */
[----:B------:R-:W-:Y:S01]  /*ccd0*/  F2FP.SATFINITE.E4M3.F32.PACK_AB_MERGE_C R195, RZ, R195, RZ ;  /* 0x000000c3ffc3723e */ /* 0x000fe200048070ff */
[----:B------:R0:W-:Y:S01]  /*cce0*/  @!P1 STG.E.U8 desc[UR14][R24.64+0x38], R33 ;  /* 0x0000382118009986 */ /* 0x0001e2000c10110e */
[C---:B------:R-:W-:Y:S01]  /*ccf0*/  ISETP.LT.OR P1, PT, R41.reuse, 0x41, !P5 ;  /* 0x000000412900780c */ /* 0x040fe20006f21670 */
[----:B------:R-:W-:Y:S01]  /*cd00*/  FMUL R192, R192, UR20 ;  /* 0x00000014c0c07c20 */ /* 0x000fe20008400000 */
[----:B-1----:R-:W-:Y:S01]  /*cd10*/  F2FP.SATFINITE.E4M3.F32.PACK_AB_MERGE_C R35, RZ, R194, RZ ;  /* 0x000000c2ff23723e */ /* 0x002fe200048070ff */
[----:B------:R1:W-:Y:S01]  /*cd20*/  @!P6 STG.E.U8 desc[UR14][R26.64+0x38], R37 ;  /* 0x000038251a00e986 */ /* 0x0003e2000c10110e */
[----:B------:R-:W-:Y:S01]  /*cd30*/  ISETP.LT.OR P6, PT, R41, 0x42, !P5 ;  /* 0x000000422900780c */ /* 0x000fe20006fc1670 */
[----:B------:R-:W-:Y:S01]  /*cd40*/  FMUL R190, R190, UR20 ;  /* 0x00000014bebe7c20 */ /* 0x000fe20008400000 */
[----:B------:R-:W-:Y:S01]  /*cd50*/  F2FP.SATFINITE.E4M3.F32.PACK_AB_MERGE_C R193, RZ, R193, RZ ;  /* 0x000000c1ffc1723e */ /* 0x000fe200048070ff */
[----:B------:R-:W-:Y:S01]  /*cd60*/  FMUL R189, R189, UR20 ;  /* 0x00000014bdbd7c20 */ /* 0x000fe20008400000 */
[----:B------:R-:W-:Y:S01]  /*cd70*/  F2FP.SATFINITE.E4M3.F32.PACK_AB_MERGE_C R191, RZ, R191, RZ ;  /* 0x000000bfffbf723e */ /* 0x000fe200048070ff */
[----:B------:R-:W-:Y:S01]  /*cd80*/  @!P3 STG.E.U8 desc[UR14][R26.64+0x39], R195 ;  /* 0x000039c31a00b986 */ /* 0x000fe2000c10110e */
[C---:B------:R-:W-:Y:S01]  /*cd90*/  ISETP.LT.OR P3, PT, R41.reuse, 0x42, !P2 ;  /* 0x000000422900780c */ /* 0x040fe20005761670 */
[----:B------:R-:W-:Y:S01]  /*cda0*/  FMUL R188, R188, UR20 ;  /* 0x00000014bcbc7c20 */ /* 0x000fe20008400000 */
[----:B0-----:R-:W-:Y:S01]  /*cdb0*/  F2FP.SATFINITE.E4M3.F32.PACK_AB_MERGE_C R33, RZ, R192, RZ ;  /* 0x000000c0ff21723e */ /* 0x001fe200048070ff */
[----:B------:R0:W-:Y:S01]  /*cdc0*/  @!P1 STG.E.U8 desc[UR14][R24.64+0x40], R35 ;  /* 0x0000402318009986 */ /* 0x0001e2000c10110e */
[----:B------:R-:W-:Y:S01]  /*cdd0*/  ISETP.LT.OR P1, PT, R41, 0x41, !P2 ;  /* 0x000000412900780c */ /* 0x000fe20005721670 */
[----:B------:R-:W-:Y:S01]  /*cde0*/  FMUL R187, R187, UR20 ;  /* 0x00000014bbbb7c20 */ /* 0x000fe20008400000 */
[----:B-1----:R-:W-:Y:S01]  /*cdf0*/  F2FP.SATFINITE.E4M3.F32.PACK_AB_MERGE_C R37, RZ, R190, RZ ;  /* 0x000000beff25723e */ /* 0x002fe200048070ff */
[----:B------:R-:W-:Y:S01]  /*ce00*/  @!P6 STG.E.U8 desc[UR14][R24.64+0x41], R193 ;  /* 0x000041c11800e986 */ /* 0x000fe2000c10110e */
        /* <DEDUP_REMOVED lines=12> */
[----:B------:R-:W-:Y:S01]  /*ced0*/  F2FP.SATFINITE.E4M3.F32.PACK_AB_MERGE_C R185, RZ, R185, RZ ;  /* 0x000000b9ffb9723e */ /* 0x000fe200048070ff */
[----:B------:R1:W-:Y:S01]  /*cee0*/  @!P6 STG.E.U8 desc[UR14][R24.64+0x48], R37 ;  /* 0x000048251800e986 */ /* 0x0003e2000c10110e */
[----:B------:R-:W-:Y:S01]  /*cef0*/  ISETP.LT.OR P6, PT, R41, 0x4a, !P2 ;  /* 0x0000004a2900780c */ /* 0x000fe200057c1670 */
[----:B------:R-:W-:Y:S01]  /*cf00*/  FMUL R182, R182, UR20 ;  /* 0x00000014b6b67c20 */ /* 0x000fe20008400000 */
[----:B------:R-:W-:Y:S01]  /*cf10*/  FMUL R181, R181, UR20 ;  /* 0x00000014b5b57c20 */ /* 0x000fe20008400000 */
[----:B------:R-:W-:Y:S01]  /*cf20*/  F2FP.SATFINITE.E4M3.F32.PACK_AB_MERGE_C R183, RZ, R183, RZ ;  /* 0x000000b7ffb7723e */ /* 0x000fe200048070ff */
[----:B------:R-:W-:Y:S01]  /*cf30*/  FMUL R180, R180, UR20 ;  /* 0x00000014b4b47c20 */ /* 0x000fe20008400000 */
[----:B------:R-:W-:Y:S01]  /*cf40*/  @!P3 STG.E.U8 desc[UR14][R24.64+0x49], R189 ;  /* 0x000049bd1800b986 */ /* 0x000fe2000c10110e */
[----:B------:R-:W-:Y:S01]  /*cf50*/  ISETP.LT.OR P3, PT, R41, 0x52, !P5 ;  /* 0x000000522900780c */ /* 0x000fe20006f61670 */
[----:B------:R-:W-:Y:S01]  /*cf60*/  FMUL R179, R179, UR20 ;  /* 0x00000014b3b37c20 */ /* 0x000fe20008400000 */
[----:B0-----:R-:W-:Y:S01]  /*cf70*/  F2FP.SATFINITE.E4M3.F32.PACK_AB_MERGE_C R33, RZ, R186, RZ ;  /* 0x000000baff21723e */ /* 0x001fe200048070ff */
[----:B------:R0:W-:Y:S01]  /*cf80*/  @!P1 STG.E.U8 desc[UR14][R26.64+0x48], R35 ;  /* 0x000048231a009986 */ /* 0x0001e2000c10110e */
[C---:B------:R-:W-:Y:S01]  /*cf90*/  ISETP.LT.OR P1, PT, R41.reuse, 0x51, !P5 ;  /* 0x000000512900780c */ /* 0x040fe20006f21670 */
        /* <DEDUP_REMOVED lines=13> */
[C---:B------:R-:W-:Y:S01]  /*d070*/  ISETP.LT.OR P1, PT, R41.reuse, 0x59, !P5 ;  /* 0x000000592900780c */ /* 0x040fe20006f21670 */
[----:B------:R-:W-:Y:S01]  /*d080*/  FMUL R174, R174, UR20 ;  /* 0x00000014aeae7c20 */ /* 0x000fe20008400000 */
[----:B------:R-:W-:Y:S01]  /*d090*/  F2FP.SATFINITE.E4M3.F32.PACK_AB_MERGE_C R177, RZ, R177, RZ ;  /* 0x000000b1ffb1723e */ /* 0x000fe200048070ff */
[----:B------:R1:W-:Y:S01]  /*d0a0*/  @!P6 STG.E.U8 desc[UR14][R26.64+0x50], R37 ;  /* 0x000050251a00e986 */ /* 0x0003e2000c10110e */
[----:B------:R-:W-:Y:S01]  /*d0b0*/  ISETP.LT.OR P6, PT, R41, 0x5a, !P5 ;  /* 0x0000005a2900780c */ /* 0x000fe20006fc1670 */
[----:B------:R-:W-:Y:S01]  /*d0c0*/  FMUL R173, R173, UR20 ;  /* 0x00000014adad7c20 */ /* 0x000fe20008400000 */
[----:B------:R-:W-:Y:S01]  /*d0d0*/  F2FP.SATFINITE.E4M3.F32.PACK_AB_MERGE_C R175, RZ, R175, RZ ;  /* 0x000000afffaf723e */ /* 0x000fe200048070ff */
[----:B------:R-:W-:Y:S01]  /*d0e0*/  FMUL R172, R172, UR20 ;  /* 0x00000014acac7c20 */ /* 0x000fe20008400000 */
[----:B------:R-:W-:Y:S01]  /*d0f0*/  FMUL R171, R171, UR20 ;  /* 0x00000014abab7c20 */ /* 0x000fe20008400000 */
        /* <DEDUP_REMOVED lines=42> */
[----:B------:R1:W-:Y:S01]  /*d3a0*/  @!P3 STG.E.U8 desc[UR14][R24.64+0x68], R33 ;  /* 0x000068211800b986 */ /* 0x0003e2000c10110e */
[----:B------:R-:W-:Y:S01]  /*d3b0*/  ISETP.LT.OR P3, PT, R41, 0x6a, !P2 ;  /* 0x0000006a2900780c */ /* 0x000fe20005761670 */
[----:B------:R-:W-:Y:S01]  /*d3c0*/  FMUL R158, R158, UR20 ;  /* 0x000000149e9e7c20 */ /* 0x000fe20008400000 */
[----:B0-----:R-:W-:Y:S01]  /*d3d0*/  F2FP.SATFINITE.E4M3.F32.PACK_AB_MERGE_C R35, RZ, R170, RZ ;  /* 0x000000aaff23723e */ /* 0x001fe200048070ff */
[----:B------:R-:W-:Y:S01]  /*d3e0*/  FMUL R157, R157, UR20 ;  /* 0x000000149d9d7c20 */ /* 0x000fe20008400000 */
[----:B------:R-:W-:Y:S01]  /*d3f0*/  F2FP.SATFINITE.E4M3.F32.PACK_AB_MERGE_C R159, RZ, R159, RZ ;  /* 0x0000009fff9f723e */ /* 0x000fe200048070ff */
[----:B------:R-:W-:Y:S01]  /*d400*/  FMUL R156, R156, UR20 ;  /* 0x000000149c9c7c20 */ /* 0x000fe20008400000 */
[----:B------:R-:W-:Y:S01]  /*d410*/  FMUL R155, R155, UR20 ;  /* 0x000000149b9b7c20 */ /* 0x000fe20008400000 */
[----:B------:R-:W-:Y:S01]  /*d420*/  @!P6 STG.E.U8 desc[UR14][R24.64+0x69], R173 ;  /* 0x000069ad1800e986 */ /* 0x000fe2000c10110e */
[----:B------:R-:W-:Y:S01]  /*d430*/  ISETP.LT.OR P6, PT, R41, 0x71, !P5 ;  /* 0x000000712900780c */ /* 0x000fe20006fc1670 */
[----:B------:R-:W-:Y:S01]  /*d440*/  FMUL R153, R153, UR20 ;  /* 0x0000001499997c20 */ /* 0x000fe20008400000 */
[----:B------:R-:W-:Y:S01]  /*d450*/  F2FP.SATFINITE.E4M3.F32.PACK_AB_MERGE_C R157, RZ, R157, RZ ;  /* 0x0000009dff9d723e */ /* 0x000fe200048070ff */
[----:B------:R-:W-:Y:S01]  /*d460*/  @!P1 STG.E.U8 desc[UR14][R26.64+0x68], R37 ;  /* 0x000068251a009986 */ /* 0x000fe2000c10110e */
        /* <DEDUP_REMOVED lines=12> */
[----:B------:R-:W-:Y:S01]  /*d530*/  FMUL R21, R21, UR20 ;  /* 0x0000001415157c20 */ /* 0x000fe20008400000 */
[----:B------:R-:W-:Y:S01]  /*d540*/  @!P1 STG.E.U8 desc[UR14][R24.64+0x71], R169 ;  /* 0x000071a918009986 */ /* 0x000fe2000c10110e */
[----:B------:R-:W-:Y:S01]  /*d550*/  ISETP.LT.OR P1, PT, R41, 0x79, !P5 ;  /* 0x000000792900780c */ /* 0x000fe20006f21670 */
[----:B------:R-:W-:Y:S01]  /*d560*/  FMUL R19, R19, UR20 ;  /* 0x0000001413137c20 */ /* 0x000fe20008400000 */
[C---:B------:R-:W-:Y:S01]  /*d570*/  ISETP.LT.OR P5, PT, R41.reuse, 0x7a, !P5 ;  /* 0x0000007a2900780c */ /* 0x040fe20006fa1670 */
[----:B------:R1:W-:Y:S01]  /*d580*/  @!P3 STG.E.U8 desc[UR14][R26.64+0x70], R33 ;  /* 0x000070211a00b986 */ /* 0x0003e2000c10110e */
[C---:B------:R-:W-:Y:S01]  /*d590*/  ISETP.LT.OR P3, PT, R41.reuse, 0x79, !P2 ;  /* 0x000000792900780c */ /* 0x040fe20005761670 */
[----:B------:R-:W-:Y:S01]  /*d5a0*/  FMUL R20, R20, UR20 ;  /* 0x0000001414147c20 */ /* 0x000fe20008400000 */
[----:B------:R-:W-:Y:S01]  /*d5b0*/  ISETP.LT.OR P2, PT, R41, 0x7a, !P2 ;  /* 0x0000007a2900780c */ /* 0x000fe20005741670 */
[----:B------:R-:W-:Y:S01]  /*d5c0*/  FMUL R18, R18, UR20 ;  /* 0x0000001412127c20 */ /* 0x000fe20008400000 */
[----:B0-----:R-:W-:Y:S01]  /*d5d0*/  F2FP.SATFINITE.E4M3.F32.PACK_AB_MERGE_C R35, RZ, R166, RZ ;  /* 0x000000a6ff23723e */ /* 0x001fe200048070ff */
[----:B------:R-:W-:Y:S01]  /*d5e0*/  @!P6 STG.E.U8 desc[UR14][R26.64+0x71], R167 ;  /* 0x000071a71a00e986 */ /* 0x000fe2000c10110e */
[----:B------:R-:W-:Y:S01]  /*d5f0*/  F2FP.SATFINITE.E4M3.F32.PACK_AB_MERGE_C R23, RZ, R23, RZ ;  /* 0x00000017ff17723e */ /* 0x000fe200048070ff */
[----:B------:R-:W-:Y:S01]  /*d600*/  FMUL R17, R17, UR20 ;  /* 0x0000001411117c20 */ /* 0x000fe20008400000 */
[----:B------:R-:W-:Y:S01]  /*d610*/  F2FP.SATFINITE.E4M3.F32.PACK_AB_MERGE_C R21, RZ, R21, RZ ;  /* 0x00000015ff15723e */ /* 0x000fe200048070ff */
[----:B------:R0:W-:Y:S01]  /*d620*/  @!P1 STG.E.U8 desc[UR14][R24.64+0x78], R35 ;  /* 0x0000782318009986 */ /* 0x0001e2000c10110e */
[----:B------:R-:W-:Y:S01]  /*d630*/  ISETP.GE.AND P1, PT, R42, 0x81, PT ;  /* 0x000000812a00780c */ /* 0x000fe20003f26270 */
[----:B------:R-:W-:Y:S01]  /*d640*/  FMUL R16, R16, UR20 ;  /* 0x0000001410107c20 */ /* 0x000fe20008400000 */
[----:B-1----:R-:W-:Y:S01]  /*d650*/  F2FP.SATFINITE.E4M3.F32.PACK_AB_MERGE_C R33, RZ, R164, RZ ;  /* 0x000000a4ff21723e */ /* 0x002fe200048070ff */
[----:B------:R1:W-:Y:S01]  /*d660*/  @!P5 STG.E.U8 desc[UR14][R24.64+0x79], R165 ;  /* 0x000079a51800d986 */ /* 0x0003e2000c10110e */
[----:B------:R-:W-:Y:S01]  /*d670*/  ISETP.LT.OR P5, PT, R41, 0x1, !P1 ;  /* 0x000000012900780c */ /* 0x000fe20004fa1670 */
[----:B------:R-:W-:Y:S01]  /*d680*/  FMUL R15, R15, UR20 ;  /* 0x000000140f0f7c20 */ /* 0x000fe20008400000 */
[----:B------:R-:W-:Y:S01]  /*d690*/  ISETP.LT.OR P6, PT, R41, 0x2, !P1 ;  /* 0x000000022900780c */ /* 0x000fe20004fc1670 */
[----:B------:R1:W-:Y:S01]  /*d6a0*/  @!P3 STG.E.U8 desc[UR14][R26.64+0x78], R33 ;  /* 0x000078211a00b986 */ /* 0x0003e2000c10110e */
[----:B------:R-:W-:Y:S01]  /*d6b0*/  ISETP.GE.AND P3, PT, R42, 0x89, PT ;  /* 0x000000892a00780c */ /* 0x000fe20003f66270 */
[----:B------:R-:W-:Y:S01]  /*d6c0*/  FMUL R13, R13, UR20 ;  /* 0x000000140d0d7c20 */ /* 0x000fe20008400000 */
[----:B------:R-:W-:Y:S01]  /*d6d0*/  F2FP.SATFINITE.E4M3.F32.PACK_AB_MERGE_C R19, RZ, R19, RZ ;  /* 0x00000013ff13723e */ /* 0x000fe200048070ff */
[----:B------:R1:W-:Y:S01]  /*d6e0*/  @!P2 STG.E.U8 desc[UR14][R26.64+0x79], R163 ;  /* 0x000079a31a00a986 */ /* 0x0003e2000c10110e */
[----:B0-----:R-:W-:Y:S01]  /*d6f0*/  F2FP.SATFINITE.E4M3.F32.PACK_AB_MERGE_C R35, RZ, R162, RZ ;  /* 0x000000a2ff23723e */ /* 0x001fe200048070ff */
[----:B------:R-:W-:Y:S01]  /*d700*/  FMUL R14, R14, UR20 ;  /* 0x000000140e0e7c20 */ /* 0x000fe20008400000 */
[C---:B------:R-:W-:Y:S01]  /*d710*/  ISETP.LT.OR P2, PT, R41.reuse, 0x1, !P3 ;  /* 0x000000012900780c */ /* 0x040fe20005f41670 */
[----:B------:R-:W-:Y:S01]  /*d720*/  FMUL R12, R12, UR20 ;  /* 0x000000140c0c7c20 */ /* 0x000fe20008400000 */
[----:B-1----:R-:W-:Y:S01]  /*d730*/  F2FP.SATFINITE.E4M3.F32.PACK_AB_MERGE_C R25, RZ, R160, RZ ;  /* 0x000000a0ff19723e */ /* 0x002fe200048070ff */
[----:B------:R-:W-:Y:S01]  /*d740*/  @!P5 STG.E.U8 desc[UR14][R30.64], R35 ;  /* 0x000000231e00d986 */ /* 0x000fe2000c10110e */
[----:B------:R-:W-:Y:S01]  /*d750*/  ISETP.LT.OR P5, PT, R41, 0x2, !P3 ;  /* 0x000000022900780c */ /* 0x000fe20005fa1670 */
[----:B------:R-:W-:Y:S01]  /*d760*/  FMUL R11, R11, UR20 ;  /* 0x000000140b0b7c20 */ /* 0x000fe20008400000 */
[----:B------:R-:W-:Y:S01]  /*d770*/  F2FP.SATFINITE.E4M3.F32.PACK_AB_MERGE_C R33, RZ, R156, RZ ;  /* 0x0000009cff21723e */ /* 0x000fe200048070ff */
        /* <DEDUP_REMOVED lines=9> */
[----:B------:R-:W-:Y:S01]  /*d810*/  F2FP.SATFINITE.E4M3.F32.PACK_AB_MERGE_C R15, RZ, R15, RZ ;  /* 0x0000000fff0f723e */ /* 0x000fe200048070ff */
[----:B------:R-:W-:Y:S01]  /*d820*/  @!P5 STG.E.U8 desc[UR14][R28.64+0x1], R159 ;  /* 0x0000019f1c00d986 */ /* 0x000fe2000c10110e */
        /* <DEDUP_REMOVED lines=8> */
[----:B0-----:R-:W-:Y:S01]  /*d8b0*/  F2FP.SATFINITE.E4M3.F32.PACK_AB_MERGE_C R25, RZ, R154, RZ ;  /* 0x0000009aff19723e */ /* 0x001fe200048070ff */
[----:B------:R-:W-:Y:S01]  /*d8c0*/  FMUL R3, R3, UR20 ;  /* 0x0000001403037c20 */ /* 0x000fe20008400000 */
[----:B------:R-:W-:Y:S01]  /*d8d0*/  F2FP.SATFINITE.E4M3.F32.PACK_AB_MERGE_C R9, RZ, R9, RZ ;  /* 0x00000009ff09723e */ /* 0x000fe200048070ff */
[----:B------:R-:W-:Y:S01]  /*d8e0*/  FMUL R4, R4, UR20 ;  /* 0x0000001404047c20 */ /* 0x000fe20008400000 */
[----:B------:R-:W-:Y:S01]  /*d8f0*/  F2FP.SATFINITE.E4M3.F32.PACK_AB_MERGE_C R7, RZ, R7, RZ ;  /* 0x00000007ff07723e */ /* 0x000fe200048070ff */
[----:B------:R-:W-:Y:S01]  /*d900*/  @!P5 STG.E.U8 desc[UR14][R30.64+0x9], R157 ;  /* 0x0000099d1e00d986 */ /* 0x000fe2000c10110e */
[C---:B------:R-:W-:Y:S01]  /*d910*/  ISETP.LT.OR P5, PT, R41.reuse, 0x12, !P1 ;  /* 0x000000122900780c */ /* 0x040fe20004fa1670 */
[----:B-----5:R-:W-:Y:S01]  /*d920*/  FMUL R0, R0, UR20 ;  /* 0x0000001400007c20 */ /* 0x020fe20008400000 */
[----:B-1----:R-:W-:Y:S01]  /*d930*/  F2FP.SATFINITE.E4M3.F32.PACK_AB_MERGE_C R27, RZ, R152, RZ ;  /* 0x00000098ff1b723e */ /* 0x002fe200048070ff */
[----:B------:R0:W-:Y:S01]  /*d940*/  @!P2 STG.E.U8 desc[UR14][R28.64+0x8], R33 ;  /* 0x000008211c00a986 */ /* 0x0001e2000c10110e */
[C---:B------:R-:W-:Y:S01]  /*d950*/  ISETP.LT.OR P2, PT, R41.reuse, 0x11, !P1 ;  /* 0x000000112900780c */ /* 0x040fe20004f41670 */
[----:B------:R-:W-:Y:S01]  /*d960*/  FMUL R2, R2, UR20 ;  /* 0x0000001402027c20 */ /* 0x000fe20008400000 */
[----:B------:R-:W-:Y:S01]  /*d970*/  F2FP.SATFINITE.E4M3.F32.PACK_AB_MERGE_C R5, RZ, R5, RZ ;  /* 0x00000005ff05723e */ /* 0x000fe200048070ff */
[----:B------:R-:W-:Y:S01]  /*d980*/  @!P6 STG.E.U8 desc[UR14][R28.64+0x9], R155 ;  /* 0x0000099b1c00e986 */ /* 0x000fe2000c10110e */
[----:B------:R-:W-:-:S05]  /*d990*/  ISETP.LT.OR P6, PT, R41, 0x11, !P3 ;  /* 0x000000112900780c */ /* 0x000fca0005fc1670 */
[----:B------:R-:W-:Y:S01]  /*d9a0*/  @!P5 STG.E.U8 desc[UR14][R30.64+0x11], R153 ;  /* 0x000011991e00d986 */ /* 0x000fe2000c10110e */
[C---:B------:R-:W-:Y:S02]  /*d9b0*/  ISETP.LT.OR P5, PT, R41.reuse, 0x12, !P3 ;  /* 0x000000122900780c */ /* 0x040fe40005fa1670 */
[----:B0-----:R-:W-:Y:S01]  /*d9c0*/  F2FP.SATFINITE.E4M3.F32.PACK_AB_MERGE_C R33, RZ, R22, RZ ;  /* 0x00000016ff21723e */ /* 0x001fe200048070ff */
[----:B------:R0:W-:Y:S01]  /*d9d0*/  @!P2 STG.E.U8 desc[UR14][R30.64+0x10], R25 ;  /* 0x000010191e00a986 */ /* 0x0001e2000c10110e */
[----:B------:R-:W-:-:S03]  /*d9e0*/  ISETP.LT.OR P2, PT, R41, 0x19, !P1 ;  /* 0x000000192900780c */ /* 0x000fc60004f41670 */
[----:B------:R-:W-:Y:S01]  /*d9f0*/  @!P6 STG.E.U8 desc[UR14][R28.64+0x10], R27 ;  /* 0x0000101b1c00e986 */ /* 0x000fe2000c10110e */
[----:B------:R-:W-:-:S05]  /*da00*/  ISETP.LT.OR P6, PT, R41, 0x1a, !P1 ;  /* 0x0000001a2900780c */ /* 0x000fca0004fc1670 */
[----:B------:R1:W-:Y:S01]  /*da10*/  @!P5 STG.E.U8 desc[UR14][R28.64+0x11], R23 ;  /* 0x000011171c00d986 */ /* 0x0003e2000c10110e */
[C---:B------:R-:W-:Y:S02]  /*da20*/  ISETP.LT.OR P5, PT, R41.reuse, 0x1a, !P3 ;  /* 0x0000001a2900780c */ /* 0x040fe40005fa1670 */
[----:B0-----:R-:W-:Y:S01]  /*da30*/  F2FP.SATFINITE.E4M3.F32.PACK_AB_MERGE_C R25, RZ, R20, RZ ;  /* 0x00000014ff19723e */ /* 0x001fe200048070ff */
[----:B------:R-:W-:Y:S01]  /*da40*/  @!P2 STG.E.U8 desc[UR14][R30.64+0x18], R33 ;  /* 0x000018211e00a986 */ /* 0x000fe2000c10110e */
[----:B------:R-:W-:-:S03]  /*da50*/  ISETP.LT.OR P2, PT, R41, 0x19, !P3 ;  /* 0x000000192900780c */ /* 0x000fc60005f41670 */
[----:B------:R0:W-:Y:S01]  /*da60*/  @!P6 STG.E.U8 desc[UR14][R30.64+0x19], R21 ;  /* 0x000019151e00e986 */ /* 0x0001e2000c10110e */
[----:B------:R-:W-:Y:S02]  /*da70*/  ISETP.LT.OR P6, PT, R41, 0x21, !P1 ;  /* 0x000000212900780c */ /* 0x000fe40004fc1670 */
[----:B-1----:R-:W-:-:S03]  /*da80*/  F2FP.SATFINITE.E4M3.F32.PACK_AB_MERGE_C R23, RZ, R18, RZ ;  /* 0x00000012ff17723e */ /* 0x002fc600048070ff */
[----:B------:R1:W-:Y:S01]  /*da90*/  @!P5 STG.E.U8 desc[UR14][R28.64+0x19], R19 ;  /* 0x000019131c00d986 */ /* 0x0003e2000c10110e */
[----:B------:R-:W-:-:S03]  /*daa0*/  ISETP.LT.OR P5, PT, R41, 0x22, !P1 ;  /* 0x000000222900780c */ /* 0x000fc60004fa1670 */
[----:B------:R-:W-:Y:S01]  /*dab0*/  @!P2 STG.E.U8 desc[UR14][R28.64+0x18], R25 ;  /* 0x000018191c00a986 */ /* 0x000fe2000c10110e */
[C---:B------:R-:W-:Y:S02]  /*dac0*/  ISETP.LT.OR P2, PT, R41.reuse, 0x21, !P3 ;  /* 0x000000212900780c */ /* 0x040fe40005f41670 */
[----:B0-----:R-:W-:Y:S01]  /*dad0*/  F2FP.SATFINITE.E4M3.F32.PACK_AB_MERGE_C R21, RZ, R16, RZ ;  /* 0x00000010ff15723e */ /* 0x001fe200048070ff */
[----:B------:R-:W-:Y:S01]  /*dae0*/  @!P6 STG.E.U8 desc[UR14][R30.64+0x20], R23 ;  /* 0x000020171e00e986 */ /* 0x000fe2000c10110e */
[----:B------:R-:W-:Y:S02]  /*daf0*/  ISETP.LT.OR P6, PT, R41, 0x22, !P3 ;  /* 0x000000222900780c */ /* 0x000fe40005fc1670 */
[----:B-1----:R-:W-:-:S03]  /*db00*/  F2FP.SATFINITE.E4M3.F32.PACK_AB_MERGE_C R19, RZ, R14, RZ ;  /* 0x0000000eff13723e */ /* 0x002fc600048070ff */
[----:B------:R0:W-:Y:S01]  /*db10*/  @!P5 STG.E.U8 desc[UR14][R30.64+0x21], R17 ;  /* 0x000021111e00d986 */ /* 0x0001e2000c10110e */
[----:B------:R-:W-:-:S03]  /*db20*/  ISETP.LT.OR P5, PT, R41, 0x2a, !P1 ;  /* 0x0000002a2900780c */ /* 0x000fc60004fa1670 */
[----:B------:R-:W-:Y:S01]  /*db30*/  @!P2 STG.E.U8 desc[UR14][R28.64+0x20], R21 ;  /* 0x000020151c00a986 */ /* 0x000fe2000c10110e */
[----:B------:R-:W-:-:S03]  /*db40*/  ISETP.LT.OR P2, PT, R41, 0x29, !P1 ;  /* 0x000000292900780c */ /* 0x000fc60004f41670 */
[----:B------:R1:W-:Y:S01]  /*db50*/  @!P6 STG.E.U8 desc[UR14][R28.64+0x21], R15 ;  /* 0x0000210f1c00e986 */ /* 0x0003e2000c10110e */
[----:B------:R-:W-:Y:S02]  /*db60*/  ISETP.LT.OR P6, PT, R41, 0x29, !P3 ;  /* 0x000000292900780c */ /* 0x000fe40005fc1670 */
[----:B0-----:R-:W-:-:S03]  /*db70*/  F2FP.SATFINITE.E4M3.F32.PACK_AB_MERGE_C R17, RZ, R12, RZ ;  /* 0x0000000cff11723e */ /* 0x001fc600048070ff */
[----:B------:R0:W-:Y:S01]  /*db80*/  @!P5 STG.E.U8 desc[UR14][R30.64+0x29], R13 ;  /* 0x0000290d1e00d986 */ /* 0x0001e2000c10110e */
[----:B------:R-:W-:-:S03]  /*db90*/  ISETP.LT.OR P5, PT, R41, 0x2a, !P3 ;  /* 0x0000002a2900780c */ /* 0x000fc60005fa1670 */
[----:B------:R-:W-:Y:S01]  /*dba0*/  @!P2 STG.E.U8 desc[UR14][R30.64+0x28], R19 ;  /* 0x000028131e00a986 */ /* 0x000fe2000c10110e */
[C---:B------:R-:W-:Y:S02]  /*dbb0*/  ISETP.LT.OR P2, PT, R41.reuse, 0x31, !P1 ;  /* 0x000000312900780c */ /* 0x040fe40004f41670 */
[----:B-1----:R-:W-:Y:S01]  /*dbc0*/  F2FP.SATFINITE.E4M3.F32.PACK_AB_MERGE_C R15, RZ, R10, RZ ;  /* 0x0000000aff0f723e */ /* 0x002fe200048070ff */
[----:B------:R-:W-:Y:S01]  /*dbd0*/  @!P6 STG.E.U8 desc[UR14][R28.64+0x28], R17 ;  /* 0x000028111c00e986 */ /* 0x000fe2000c10110e */
[----:B------:R-:W-:Y:S02]  /*dbe0*/  ISETP.LT.OR P6, PT, R41, 0x32, !P1 ;  /* 0x000000322900780c */ /* 0x000fe40004fc1670 */
[----:B0-----:R-:W-:-:S03]  /*dbf0*/  F2FP.SATFINITE.E4M3.F32.PACK_AB_MERGE_C R13, RZ, R8, RZ ;  /* 0x00000008ff0d723e */ /* 0x001fc600048070ff */
        /* <DEDUP_REMOVED lines=9> */
[----:B------:R3:W-:Y:S01]  /*dc90*/  @!P2 STG.E.U8 desc[UR14][R28.64+0x30], R13 ;  /* 0x0000300d1c00a986 */ /* 0x0007e2000c10110e */
[C---:B------:R-:W-:Y:S02]  /*dca0*/  ISETP.LT.OR P2, PT, R41.reuse, 0x39, !P3 ;  /* 0x000000392900780c */ /* 0x040fe40005f41670 */
[----:B-1----:R-:W-:Y:S01]  /*dcb0*/  F2FP.SATFINITE.E4M3.F32.PACK_AB_MERGE_C R9, RZ, R4, RZ ;  /* 0x00000004ff09723e */ /* 0x002fe200048070ff */
[----:B------:R1:W-:Y:S01]  /*dcc0*/  @!P6 STG.E.U8 desc[UR14][R30.64+0x38], R11 ;  /* 0x0000380b1e00e986 */ /* 0x0003e2000c10110e */
[C---:B------:R-:W-:Y:S02]  /*dcd0*/  ISETP.LT.OR P6, PT, R41.reuse, 0x3a, !P3 ;  /* 0x0000003a2900780c */ /* 0x040fe40005fc1670 */
[----:B0-----:R-:W-:Y:S01]  /*dce0*/  F2FP.SATFINITE.E4M3.F32.PACK_AB_MERGE_C R7, RZ, R2, RZ ;  /* 0x00000002ff07723e */ /* 0x001fe200048070ff */
[----:B----4-:R-:W-:Y:S02]  /*dcf0*/  FMUL R2, R224, UR20 ;  /* 0x00000014e0027c20 */ /* 0x010fe40008400000 */
[----:B------:R0:W-:Y:S01]  /*dd00*/  @!P5 STG.E.U8 desc[UR14][R30.64+0x39], R5 ;  /* 0x000039051e00d986 */ /* 0x0001e2000c10110e */
[----:B------:R-:W-:-:S02]  /*dd10*/  ISETP.LT.OR P5, PT, R41, 0x42, !P1 ;  /* 0x000000422900780c */ /* 0x000fc40004fa1670 */
[----:B---3--:R-:W-:Y:S01]  /*dd20*/  F2FP.SATFINITE.E4M3.F32.PACK_AB_MERGE_C R13, RZ, R3, RZ ;  /* 0x00000003ff0d723e */ /* 0x008fe200048070ff */
[----:B------:R-:W-:Y:S01]  /*dd30*/  FMUL R3, R223, UR20 ;  /* 0x00000014df037c20 */ /* 0x000fe20008400000 */
[----:B------:R3:W-:Y:S01]  /*dd40*/  @!P2 STG.E.U8 desc[UR14][R28.64+0x38], R9 ;  /* 0x000038091c00a986 */ /* 0x0007e2000c10110e */
[----:B-1----:R-:W-:Y:S01]  /*dd50*/  F2FP.SATFINITE.E4M3.F32.PACK_AB_MERGE_C R11, RZ, R0, RZ ;  /* 0x00000000ff0b723e */ /* 0x002fe200048070ff */
[----:B--2---:R-:W-:Y:S01]  /*dd60*/  FMUL R0, R220, UR20 ;  /* 0x00000014dc007c20 */ /* 0x004fe20008400000 */
[----:B------:R-:W-:Y:S01]  /*dd70*/  ISETP.LT.OR P2, PT, R41, 0x41, !P1 ;  /* 0x000000412900780c */ /* 0x000fe20004f41670 */
[----:B------:R-:W2:Y:S04]  /*dd80*/  LDL.LU R223, [R1+0x1c] ;  /* 0x00001c0001df7983 */ /* 0x000ea80000300800 */
[----:B------:R-:W4:Y:S01]  /*dd90*/  LDL.LU R221, [R1+0x20] ;  /* 0x0000200001dd7983 */ /* 0x000f220000300800 */
[----:B0-----:R-:W-:-:S03]  /*dda0*/  F2FP.SATFINITE.E4M3.F32.PACK_AB_MERGE_C R5, RZ, R3, RZ ;  /* 0x00000003ff05723e */ /* 0x001fc600048070ff */
[----:B------:R-:W4:Y:S01]  /*ddb0*/  LDL.LU R224, [R1+0x24] ;  /* 0x0000240001e07983 */ /* 0x000f220000300800 */
[----:B------:R-:W-:Y:S01]  /*ddc0*/  FMUL R3, R226, UR20 ;  /* 0x00000014e2037c20 */ /* 0x000fe20008400000 */
[----:B---3--:R-:W-:Y:S01]  /*ddd0*/  F2FP.SATFINITE.E4M3.F32.PACK_AB_MERGE_C R9, RZ, R0, RZ ;  /* 0x00000000ff09723e */ /* 0x008fe200048070ff */
[----:B------:R-:W-:Y:S01]  /*dde0*/  FMUL R0, R225, UR20 ;  /* 0x00000014e1007c20 */ /* 0x000fe20008400000 */
[----:B------:R0:W-:Y:S01]  /*ddf0*/  @!P6 STG.E.U8 desc[UR14][R28.64+0x39], R13 ;  /* 0x0000390d1c00e986 */ /* 0x0001e2000c10110e */
[----:B------:R-:W-:-:S03]  /*de00*/  ISETP.LT.OR P6, PT, R41, 0x41, !P3 ;  /* 0x000000412900780c */ /* 0x000fc60005fc1670 */
[----:B------:R-:W3:Y:S04]  /*de10*/  LDL.LU R226, [R1+0x28] ;  /* 0x0000280001e27983 */ /* 0x000ee80000300800 */
[----:B------:R-:W3:Y:S01]  /*de20*/  LDL.LU R225, [R1+0x2c] ;  /* 0x00002c0001e17983 */ /* 0x000ee20000300800 */
[----:B0-----:R-:W-:Y:S01]  /*de30*/  F2FP.SATFINITE.E4M3.F32.PACK_AB_MERGE_C R13, RZ, R2, RZ ;  /* 0x00000002ff0d723e */ /* 0x001fe200048070ff */
[----:B------:R-:W-:Y:S02]  /*de40*/  FMUL R2, R227, UR20 ;  /* 0x00000014e3027c20 */ /* 0x000fe40008400000 */
[----:B------:R-:W3:Y:S04]  /*de50*/  LDL.LU R227, [R1+0x30] ;  /* 0x0000300001e37983 */ /* 0x000ee80000300800 */
[----:B------:R-:W-:Y:S01]  /*de60*/  @!P5 STG.E.U8 desc[UR14][R30.64+0x41], R11 ;  /* 0x0000410b1e00d986 */ /* 0x000fe2000c10110e */
[----:B------:R-:W-:-:S03]  /*de70*/  ISETP.LT.OR P5, PT, R41, 0x42, !P3 ;  /* 0x000000422900780c */ /* 0x000fc60005fa1670 */
[----:B------:R0:W-:Y:S01]  /*de80*/  @!P2 STG.E.U8 desc[UR14][R30.64+0x40], R7 ;  /* 0x000040071e00a986 */ /* 0x0001e2000c10110e */
[----:B------:R-:W-:-:S03]  /*de90*/  ISETP.LT.OR P2, PT, R41, 0x49, !P1 ;  /* 0x000000492900780c */ /* 0x000fc60004f41670 */
[----:B------:R1:W-:Y:S01]  /*dea0*/  @!P6 STG.E.U8 desc[UR14][R28.64+0x40], R5 ;  /* 0x000040051c00e986 */ /* 0x0003e2000c10110e */
[----:B------:R-:W-:-:S03]  /*deb0*/  ISETP.LT.OR P6, PT, R41, 0x4a, !P1 ;  /* 0x0000004a2900780c */ /* 0x000fc60004fc1670 */
[----:B------:R-:W3:Y:S04]  /*dec0*/  LDL.LU R220, [R1+0x34] ;  /* 0x0000340001dc7983 */ /* 0x000ee80000300800 */
[----:B------:R1:W-:Y:S01]  /*ded0*/  @!P5 STG.E.U8 desc[UR14][R28.64+0x41], R9 ;  /* 0x000041091c00d986 */ /* 0x0003e2000c10110e */
[----:B0-----:R-:W-:Y:S01]  /*dee0*/  F2FP.SATFINITE.E4M3.F32.PACK_AB_MERGE_C R7, RZ, R3, RZ ;  /* 0x00000003ff07723e */ /* 0x001fe200048070ff */
[----:B------:R-:W-:Y:S02]  /*def0*/  FMUL R3, R222, UR20 ;  /* 0x00000014de037c20 */ /* 0x000fe40008400000 */
[----:B------:R-:W-:Y:S01]  /*df00*/  @!P2 STG.E.U8 desc[UR14][R30.64+0x48], R13 ;  /* 0x0000480d1e00a986 */ /* 0x000fe2000c10110e */
[----:B------:R-:W-:-:S03]  /*df10*/  ISETP.LT.OR P2, PT, R41, 0x49, !P3 ;  /* 0x000000492900780c */ /* 0x000fc60005f41670 */
[----:B------:R-:W3:Y:S01]  /*df20*/  LDL.LU R222, [R1+0x38] ;  /* 0x0000380001de7983 */ /* 0x000ee20000300800 */
[----:B-1----:R-:W-:Y:S02]  /*df30*/  F2FP.SATFINITE.E4M3.F32.PACK_AB_MERGE_C R5, RZ, R0, RZ ;  /* 0x00000000ff05723e */ /* 0x002fe400048070ff */
[----:B------:R-:W-:Y:S02]  /*df40*/  F2FP.SATFINITE.E4M3.F32.PACK_AB_MERGE_C R11, RZ, R2, RZ ;  /* 0x00000002ff0b723e */ /* 0x000fe400048070ff */
[----:B------:R-:W-:Y:S01]  /*df50*/  F2FP.SATFINITE.E4M3.F32.PACK_AB_MERGE_C R9, RZ, R3, RZ ;  /* 0x00000003ff09723e */ /* 0x000fe200048070ff */
[----:B------:R0:W-:Y:S04]  /*df60*/  @!P6 STG.E.U8 desc[UR14][R30.64+0x49], R7 ;  /* 0x000049071e00e986 */ /* 0x0001e8000c10110e */
[----:B------:R1:W-:Y:S01]  /*df70*/  @!P2 STG.E.U8 desc[UR14][R28.64+0x48], R5 ;  /* 0x000048051c00a986 */ /* 0x0003e2000c10110e */
[----:B--2---:R-:W-:-:S03]  /*df80*/  FMUL R0, R223, UR20 ;  /* 0x00000014df007c20 */ /* 0x004fc60008400000 */
[----:B------:R-:W2:Y:S01]  /*df90*/  LDL.LU R223, [R1+0x3c] ;  /* 0x00003c0001df7983 */ /* 0x000ea20000300800 */
[----:B----4-:R-:W-:Y:S01]  /*dfa0*/  FMUL R2, R221, UR20 ;  /* 0x00000014dd027c20 */ /* 0x010fe20008400000 */
[----:B0-----:R-:W-:Y:S01]  /*dfb0*/  F2FP.SATFINITE.E4M3.F32.PACK_AB_MERGE_C R7, RZ, R0, RZ ;  /* 0x00000000ff07723e */ /* 0x001fe200048070ff */
[----:B------:R-:W-:Y:S02]  /*dfc0*/  FMUL R3, R224, UR20 ;  /* 0x00000014e0037c20 */ /* 0x000fe40008400000 */
[----:B------:R-:W4:Y:S01]  /*dfd0*/  LDL.LU R224, [R1+0x40] ;  /* 0x0000400001e07983 */ /* 0x000f220000300800 */
[----:B------:R-:W-:Y:S02]  /*dfe0*/  F2FP.SATFINITE.E4M3.F32.PACK_AB_MERGE_C R13, RZ, R2, RZ ;  /* 0x00000002ff0d723e */ /* 0x000fe400048070ff */
[----:B-1----:R-:W-:Y:S01]  /*dff0*/  F2FP.SATFINITE.E4M3.F32.PACK_AB_MERGE_C R5, RZ, R3, RZ ;  /* 0x00000003ff05723e */ /* 0x002fe200048070ff */
[----:B---3--:R-:W-:Y:S02]  /*e000*/  FMUL R0, R226, UR20 ;  /* 0x00000014e2007c20 */ /* 0x008fe40008400000 */
[----:B------:R-:W3:Y:S01]  /*e010*/  LDL.LU R226, [R1+0x44] ;  /* 0x0000440001e27983 */ /* 0x000ee20000300800 */
[----:B------:R-:W-:-:S03]  /*e020*/  FMUL R2, R225, UR20 ;  /* 0x00000014e1027c20 */ /* 0x000fc60008400000 */
[----:B------:R-:W3:Y:S01]  /*e030*/  LDL.LU R225, [R1+0x48] ;  /* 0x0000480001e17983 */ /* 0x000ee20000300800 */
[----:B------:R-:W-:-:S03]  /*e040*/  FMUL R3, R227, UR20 ;  /* 0x00000014e3037c20 */ /* 0x000fc60008400000 */
[----:B------:R-:W3:Y:S01]  /*e050*/  LDL.LU R227, [R1+0x4c] ;  /* 0x00004c0001e37983 */ /* 0x000ee20000300800 */
[C---:B------:R-:W-:Y:S02]  /*e060*/  ISETP.LT.OR P5, PT, R41.reuse, 0x4a, !P3 ;  /* 0x0000004a2900780c */ /* 0x040fe40005fa1670 */
[C---:B------:R-:W-:Y:S01]  /*e070*/  ISETP.LT.OR P6, PT, R41.reuse, 0x51, !P1 ;  /* 0x000000512900780c */ /* 0x040fe20004fc1670 */
[----:B------:R-:W3:Y:S01]  /*e080*/  LDL.LU R219, [R1+0x50] ;  /* 0x0000500001db7983 */ /* 0x000ee20000300800 */
[----:B------:R-:W-:-:S03]  /*e090*/  ISETP.LT.OR P2, PT, R41, 0x51, !P3 ;  /* 0x000000512900780c */ /* 0x000fc60005f41670 */
[----:B------:R-:W3:Y:S04]  /*e0a0*/  LDL.LU R218, [R1+0x54] ;  /* 0x0000540001da7983 */ /* 0x000ee80000300800 */
[----:B------:R-:W3:Y:S04]  /*e0b0*/  LDL.LU R221, [R1+0x58] ;  /* 0x0000580001dd7983 */ /* 0x000ee80000300800 */
[----:B------:R0:W-:Y:S01]  /*e0c0*/  @!P5 STG.E.U8 desc[UR14][R28.64+0x49], R11 ;  /* 0x0000490b1c00d986 */ /* 0x0001e2000c10110e */
[----:B------:R-:W-:-:S03]  /*e0d0*/  ISETP.LT.OR P5, PT, R41, 0x52, !P1 ;  /* 0x000000522900780c */ /* 0x000fc60004fa1670 */
[----:B------:R1:W-:Y:S01]  /*e0e0*/  @!P6 STG.E.U8 desc[UR14][R30.64+0x50], R9 ;  /* 0x000050091e00e986 */ /* 0x0003e2000c10110e */
[----:B------:R-:W-:Y:S02]  /*e0f0*/  ISETP.LT.OR P6, PT, R41, 0x52, !P3 ;  /* 0x000000522900780c */ /* 0x000fe40005fc1670 */
[----:B0-----:R-:W-:-:S07]  /*e100*/  F2FP.SATFINITE.E4M3.F32.PACK_AB_MERGE_C R11, RZ, R2, RZ ;  /* 0x00000002ff0b723e */ /* 0x001fce00048070ff */
[----:B------:R0:W-:Y:S01]  /*e110*/  @!P5 STG.E.U8 desc[UR14][R30.64+0x51], R7 ;  /* 0x000051071e00d986 */ /* 0x0001e2000c10110e */
[C---:B------:R-:W-:Y:S02]  /*e120*/  ISETP.LT.OR P5, PT, R41.reuse, 0x5a, !P1 ;  /* 0x0000005a2900780c */ /* 0x040fe40004fa1670 */
[----:B-1----:R-:W-:Y:S01]  /*e130*/  F2FP.SATFINITE.E4M3.F32.PACK_AB_MERGE_C R9, RZ, R0, RZ ;  /* 0x00000000ff09723e */ /* 0x002fe200048070ff */
[----:B------:R-:W-:Y:S01]  /*e140*/  @!P2 STG.E.U8 desc[UR14][R28.64+0x50], R13 ;  /* 0x0000500d1c00a986 */ /* 0x000fe2000c10110e */
[C---:B------:R-:W-:Y:S01]  /*e150*/  ISETP.LT.OR P2, PT, R41.reuse, 0x59, !P1 ;  /* 0x000000592900780c */ /* 0x040fe20004f41670 */
[----:B------:R-:W-:Y:S01]  /*e160*/  FMUL R0, R220, UR20 ;  /* 0x00000014dc007c20 */ /* 0x000fe20008400000 */
[----:B------:R-:W-:Y:S01]  /*e170*/  FMUL R2, R222, UR20 ;  /* 0x00000014de027c20 */ /* 0x000fe20008400000 */
[----:B------:R1:W-:Y:S01]  /*e180*/  @!P6 STG.E.U8 desc[UR14][R28.64+0x51], R5 ;  /* 0x000051051c00e986 */ /* 0x0003e2000c10110e */
[----:B------:R-:W-:-:S03]  /*e190*/  ISETP.LT.OR P6, PT, R41, 0x59, !P3 ;  /* 0x000000592900780c */ /* 0x000fc60005fc1670 */
[----:B------:R-:W3:Y:S04]  /*e1a0*/  LDL.LU R220, [R1+0x5c] ;  /* 0x00005c0001dc7983 */ /* 0x000ee80000300800 */
[----:B------:R-:W3:Y:S01]  /*e1b0*/  LDL.LU R222, [R1+0x60] ;  /* 0x0000600001de7983 */ /* 0x000ee20000300800 */
[----:B0-----:R-:W-:Y:S02]  /*e1c0*/  F2FP.SATFINITE.E4M3.F32.PACK_AB_MERGE_C R7, RZ, R3, RZ ;  /* 0x00000003ff07723e */ /* 0x001fe400048070ff */
[----:B-1----:R-:W-:Y:S01]  /*e1d0*/  F2FP.SATFINITE.E4M3.F32.PACK_AB_MERGE_C R5, RZ, R0, RZ ;  /* 0x00000000ff05723e */ /* 0x002fe200048070ff */
[----:B------:R0:W-:Y:S01]  /*e1e0*/  @!P2 STG.E.U8 desc[UR14][R30.64+0x58], R9 ;  /* 0x000058091e00a986 */ /* 0x0001e2000c10110e */
[----:B------:R-:W-:-:S03]  /*e1f0*/  F2FP.SATFINITE.E4M3.F32.PACK_AB_MERGE_C R13, RZ, R2, RZ ;  /* 0x00000002ff0d723e */ /* 0x000fc600048070ff */
[----:B------:R-:W-:Y:S04]  /*e200*/  @!P5 STG.E.U8 desc[UR14][R30.64+0x59], R11 ;  /* 0x0000590b1e00d986 */ /* 0x000fe8000c10110e */
[----:B------:R1:W-:Y:S01]  /*e210*/  @!P6 STG.E.U8 desc[UR14][R28.64+0x58], R7 ;  /* 0x000058071c00e986 */ /* 0x0003e2000c10110e */
[----:B--2---:R-:W-:-:S03]  /*e220*/  FMUL R3, R223, UR20 ;  /* 0x00000014df037c20 */ /* 0x004fc60008400000 */
[----:B------:R-:W2:Y:S01]  /*e230*/  LDL.LU R223, [R1+0x64] ;  /* 0x0000640001df7983 */ /* 0x000ea20000300800 */
[----:B----4-:R-:W-:Y:S01]  /*e240*/  FMUL R0, R224, UR20 ;  /* 0x00000014e0007c20 */ /* 0x010fe20008400000 */
[----:B0-----:R-:W-:Y:S02]  /*e250*/  F2FP.SATFINITE.E4M3.F32.PACK_AB_MERGE_C R9, RZ, R3, RZ ;  /* 0x00000003ff09723e */ /* 0x001fe400048070ff */
[----:B------:R-:W4:Y:S02]  /*e260*/  LDL.LU R224, [R1+0x68] ;  /* 0x0000680001e07983 */ /* 0x000f240000300800 */
        /* <DEDUP_REMOVED lines=8> */
[C---:B------:R-:W-:Y:S02]  /*e2f0*/  ISETP.LT.OR P2, PT, R41.reuse, 0x61, !P1 ;  /* 0x000000612900780c */ /* 0x040fe40004f41670 */
[----:B------:R-:W-:-:S09]  /*e300*/  ISETP.LT.OR P6, PT, R41, 0x62, !P1 ;  /* 0x000000622900780c */ /* 0x000fd20004fc1670 */
[----:B------:R0:W-:Y:S01]  /*e310*/  @!P5 STG.E.U8 desc[UR14][R28.64+0x59], R5 ;  /* 0x000059051c00d986 */ /* 0x0001e2000c10110e */
[----:B------:R-:W-:-:S03]  /*e320*/  ISETP.LT.OR P5, PT, R41, 0x62, !P3 ;  /* 0x000000622900780c */ /* 0x000fc60005fa1670 */
[----:B------:R-:W-:Y:S01]  /*e330*/  @!P2 STG.E.U8 desc[UR14][R30.64+0x60], R13 ;  /* 0x0000600d1e00a986 */ /* 0x000fe2000c10110e */
[----:B------:R-:W-:-:S03]  /*e340*/  ISETP.LT.OR P2, PT, R41, 0x61, !P3 ;  /* 0x000000612900780c */ /* 0x000fc60005f41670 */
[----:B------:R1:W-:Y:S01]  /*e350*/  @!P6 STG.E.U8 desc[UR14][R30.64+0x61], R9 ;  /* 0x000061091e00e986 */ /* 0x0003e2000c10110e */
[----:B------:R-:W-:Y:S02]  /*e360*/  ISETP.LT.OR P6, PT, R41, 0x69, !P1 ;  /* 0x000000692900780c */ /* 0x000fe40004fc1670 */
[----:B------:R-:W-:Y:S02]  /*e370*/  F2FP.SATFINITE.E4M3.F32.PACK_AB_MERGE_C R11, RZ, R2, RZ ;  /* 0x00000002ff0b723e */ /* 0x000fe400048070ff */
[----:B0-----:R-:W-:-:S03]  /*e380*/  F2FP.SATFINITE.E4M3.F32.PACK_AB_MERGE_C R5, RZ, R3, RZ ;  /* 0x00000003ff05723e */ /* 0x001fc600048070ff */
[----:B------:R-:W-:Y:S01]  /*e390*/  @!P5 STG.E.U8 desc[UR14][R28.64+0x61], R11 ;  /* 0x0000610b1c00d986 */ /* 0x000fe2000c10110e */
[----:B------:R-:W-:-:S03]  /*e3a0*/  ISETP.LT.OR P5, PT, R41, 0x6a, !P1 ;  /* 0x0000006a2900780c */ /* 0x000fc60004fa1670 */
[----:B------:R0:W-:Y:S01]  /*e3b0*/  @!P2 STG.E.U8 desc[UR14][R28.64+0x60], R7 ;  /* 0x000060071c00a986 */ /* 0x0001e2000c10110e */
[----:B------:R-:W-:-:S03]  /*e3c0*/  ISETP.LT.OR P2, PT, R41, 0x69, !P3 ;  /* 0x000000692900780c */ /* 0x000fc60005f41670 */
[----:B------:R0:W-:Y:S01]  /*e3d0*/  @!P6 STG.E.U8 desc[UR14][R30.64+0x68], R5 ;  /* 0x000068051e00e986 */ /* 0x0001e2000c10110e */
[----:B------:R-:W-:Y:S01]  /*e3e0*/  ISETP.LT.OR P6, PT, R41, 0x6a, !P3 ;  /* 0x0000006a2900780c */ /* 0x000fe20005fc1670 */
[----:B------:R-:W-:Y:S01]  /*e3f0*/  FMUL R2, R219, UR20 ;  /* 0x00000014db027c20 */ /* 0x000fe20008400000 */
[----:B------:R-:W-:Y:S01]  /*e400*/  FMUL R3, R218, UR20 ;  /* 0x00000014da037c20 */ /* 0x000fe20008400000 */
[----:B-1----:R-:W-:-:S03]  /*e410*/  F2FP.SATFINITE.E4M3.F32.PACK_AB_MERGE_C R9, RZ, R0, RZ ;  /* 0x00000000ff09723e */ /* 0x002fc600048070ff */
[----:B------:R-:W-:Y:S02]  /*e420*/  F2FP.SATFINITE.E4M3.F32.PACK_AB_MERGE_C R13, RZ, R2, RZ ;  /* 0x00000002ff0d723e */ /* 0x000fe400048070ff */
[----:B0-----:R-:W-:Y:S01]  /*e430*/  F2FP.SATFINITE.E4M3.F32.PACK_AB_MERGE_C R7, RZ, R3, RZ ;  /* 0x00000003ff07723e */ /* 0x001fe200048070ff */
[----:B------:R0:W-:Y:S01]  /*e440*/  @!P5 STG.E.U8 desc[UR14][R30.64+0x69], R9 ;  /* 0x000069091e00d986 */ /* 0x0001e2000c10110e */
[----:B------:R-:W-:-:S03]  /*e450*/  ISETP.LT.OR P5, PT, R41, 0x71, !P3 ;  /* 0x000000712900780c */ /* 0x000fc60005fa1670 */
[----:B------:R-:W-:Y:S01]  /*e460*/  @!P2 STG.E.U8 desc[UR14][R28.64+0x68], R13 ;  /* 0x0000680d1c00a986 */ /* 0x000fe2000c10110e */
[----:B------:R-:W-:-:S03]  /*e470*/  ISETP.LT.OR P2, PT, R41, 0x71, !P1 ;  /* 0x000000712900780c */ /* 0x000fc60004f41670 */
[----:B------:R1:W-:Y:S01]  /*e480*/  @!P6 STG.E.U8 desc[UR14][R28.64+0x69], R7 ;  /* 0x000069071c00e986 */ /* 0x0003e2000c10110e */
[----:B------:R-:W-:Y:S01]  /*e490*/  ISETP.LT.OR P6, PT, R41, 0x72, !P1 ;  /* 0x000000722900780c */ /* 0x000fe20004fc1670 */
[----:B------:R-:W-:Y:S01]  /*e4a0*/  FMUL R0, R221, UR20 ;  /* 0x00000014dd007c20 */ /* 0x000fe20008400000 */
[----:B------:R-:W-:Y:S01]  /*e4b0*/  FMUL R2, R220, UR20 ;  /* 0x00000014dc027c20 */ /* 0x000fe20008400000 */
[----:B------:R-:W-:-:S03]  /*e4c0*/  FMUL R3, R222, UR20 ;  /* 0x00000014de037c20 */ /* 0x000fc60008400000 */
[----:B------:R-:W-:Y:S02]  /*e4d0*/  F2FP.SATFINITE.E4M3.F32.PACK_AB_MERGE_C R5, RZ, R0, RZ ;  /* 0x00000000ff05723e */ /* 0x000fe400048070ff */
[----:B------:R-:W-:Y:S02]  /*e4e0*/  F2FP.SATFINITE.E4M3.F32.PACK_AB_MERGE_C R11, RZ, R2, RZ ;  /* 0x00000002ff0b723e */ /* 0x000fe400048070ff */
[----:B0-----:R-:W-:Y:S01]  /*e4f0*/  F2FP.SATFINITE.E4M3.F32.PACK_AB_MERGE_C R9, RZ, R3, RZ ;  /* 0x00000003ff09723e */ /* 0x001fe200048070ff */
[----:B------:R-:W-:Y:S01]  /*e500*/  @!P2 STG.E.U8 desc[UR14][R30.64+0x70], R5 ;  /* 0x000070051e00a986 */ /* 0x000fe2000c10110e */
[----:B------:R-:W-:-:S03]  /*e510*/  ISETP.LT.OR P2, PT, R41, 0x79, !P1 ;  /* 0x000000792900780c */ /* 0x000fc60004f41670 */
[----:B------:R0:W-:Y:S01]  /*e520*/  @!P6 STG.E.U8 desc[UR14][R30.64+0x71], R11 ;  /* 0x0000710b1e00e986 */ /* 0x0001e2000c10110e */
[C---:B------:R-:W-:Y:S02]  /*e530*/  ISETP.LT.OR P6, PT, R41.reuse, 0x72, !P3 ;  /* 0x000000722900780c */ /* 0x040fe40005fc1670 */
[C---:B------:R-:W-:Y:S01]  /*e540*/  ISETP.LT.OR P1, PT, R41.reuse, 0x7a, !P1 ;  /* 0x0000007a2900780c */ /* 0x040fe20004f21670 */
[----:B------:R0:W-:Y:S01]  /*e550*/  @!P5 STG.E.U8 desc[UR14][R28.64+0x70], R9 ;  /* 0x000070091c00d986 */ /* 0x0001e2000c10110e */
[C---:B------:R-:W-:Y:S02]  /*e560*/  ISETP.LT.OR P5, PT, R41.reuse, 0x79, !P3 ;  /* 0x000000792900780c */ /* 0x040fe40005fa1670 */
[----:B------:R-:W-:Y:S01]  /*e570*/  ISETP.LT.OR P3, PT, R41, 0x7a, !P3 ;  /* 0x0000007a2900780c */ /* 0x000fe20005f61670 */
[----:B--2---:R-:W-:Y:S01]  /*e580*/  FMUL R0, R223, UR20 ;  /* 0x00000014df007c20 */ /* 0x004fe20008400000 */
[----:B----4-:R-:W-:-:S04]  /*e590*/  FMUL R2, R224, UR20 ;  /* 0x00000014e0027c20 */ /* 0x010fc80008400000 */
[----:B-1----:R-:W-:Y:S01]  /*e5a0*/  F2FP.SATFINITE.E4M3.F32.PACK_AB_MERGE_C R7, RZ, R0, RZ ;  /* 0x00000000ff07723e */ /* 0x002fe200048070ff */
[----:B---3--:R-:W-:Y:S01]  /*e5b0*/  FMUL R3, R226, UR20 ;  /* 0x00000014e2037c20 */ /* 0x008fe20008400000 */
[----:B------:R-:W-:Y:S01]  /*e5c0*/  FMUL R4, R225, UR20 ;  /* 0x00000014e1047c20 */ /* 0x000fe20008400000 */
[----:B0-----:R-:W-:-:S03]  /*e5d0*/  F2FP.SATFINITE.E4M3.F32.PACK_AB_MERGE_C R11, RZ, R2, RZ ;  /* 0x00000002ff0b723e */ /* 0x001fc600048070ff */
[----:B------:R-:W-:Y:S01]  /*e5e0*/  F2FP.SATFINITE.E4M3.F32.PACK_AB_MERGE_C R3, RZ, R3, RZ ;  /* 0x00000003ff03723e */ /* 0x000fe200048070ff */
[----:B------:R-:W-:Y:S01]  /*e5f0*/  FMUL R5, R227, UR20 ;  /* 0x00000014e3057c20 */ /* 0x000fe20008400000 */
[----:B------:R-:W-:Y:S01]  /*e600*/  F2FP.SATFINITE.E4M3.F32.PACK_AB_MERGE_C R9, RZ, R4, RZ ;  /* 0x00000004ff09723e */ /* 0x000fe200048070ff */
[----:B------:R0:W-:Y:S03]  /*e610*/  @!P6 STG.E.U8 desc[UR14][R28.64+0x71], R7 ;  /* 0x000071071c00e986 */ /* 0x0001e6000c10110e */
[----:B------:R-:W-:Y:S01]  /*e620*/  F2FP.SATFINITE.E4M3.F32.PACK_AB_MERGE_C R5, RZ, R5, RZ ;  /* 0x00000005ff05723e */ /* 0x000fe200048070ff */
[----:B------:R0:W-:Y:S04]  /*e630*/  @!P2 STG.E.U8 desc[UR14][R30.64+0x78], R11 ;  /* 0x0000780b1e00a986 */ /* 0x0001e8000c10110e */
[----:B------:R0:W-:Y:S04]  /*e640*/  @!P1 STG.E.U8 desc[UR14][R30.64+0x79], R3 ;  /* 0x000079031e009986 */ /* 0x0001e8000c10110e */
[----:B------:R0:W-:Y:S04]  /*e650*/  @!P5 STG.E.U8 desc[UR14][R28.64+0x78], R9 ;  /* 0x000078091c00d986 */ /* 0x0001e8000c10110e */
[----:B------:R0:W-:Y:S02]  /*e660*/  @!P3 STG.E.U8 desc[UR14][R28.64+0x79], R5 ;  /* 0x000079051c00b986 */ /* 0x0001e4000c10110e */
.L_x_295:
[----:B------:R-:W-:Y:S05]  /*e670*/  BSYNC B0 ;  /* 0x0000000000007941 */ /* 0x000fea0003800000 */
.L_x_37:
[----:B0-----:R-:W2:Y:S04]  /*e680*/  LDL.LU R3, [R1+0x7c] ;  /* 0x00007c0001037983 */ /* 0x001ea80000300800 */
[----:B-----5:R-:W2:Y:S01]  /*e690*/  LDL.LU R2, [R1+0x80] ;  /* 0x0000800001027983 */ /* 0x020ea20000300800 */
[----:B------:R-:W-:Y:S01]  /*e6a0*/  ULDC UR6, c[0x0][0xc] ;  /* 0x0000030000067ab9 */ /* 0x000fe20000000800 */
[----:B------:R-:W-:Y:S01]  /*e6b0*/  ULDC UR7, c[0x0][0x10] ;  /* 0x0000040000077ab9 */ /* 0x000fe20000000800 */
[----:B------:R-:W2:Y:S01]  /*e6c0*/  LDC R5, c[0x0][0x14] ;  /* 0x00000500ff057b82 */ /* 0x000ea20000000800 */
[----:B------:R-:W-:Y:S01]  /*e6d0*/  UIMAD.WIDE.U32 UR6, UR6, UR7, URZ ;  /* 0x00000007060672a5 */ /* 0x000fe2000f8e003f */
[----:B------:R-:W-:Y:S01]  /*e6e0*/  PRMT R0, RZ, 0x7610, R0 ;  /* 0x00007610ff007816 */ /* 0x000fe20000000000 */
[----:B------:R-:W-:-:S04]  /*e6f0*/  UMOV UR22, 0xffffffff ;  /* 0xffffffff00167882 */ /* 0x000fc80000000000 */
[----:B--2---:R-:W-:-:S04]  /*e700*/  IMAD.WIDE.U32 R2, R5, UR6, R2 ;  /* 0x0000000605027c25 */ /* 0x004fc8000f8e0002 */
[----:B------:R-:W-:Y:S01]  /*e710*/  IMAD R5, R5, UR7, RZ ;  /* 0x0000000705057c24 */ /* 0x000fe2000f8e02ff */
[----:B------:R-:W-:Y:S01]  /*e720*/  ULDC.64 UR6, c[0x0][0x650] ;  /* 0x0001940000067ab9 */ /* 0x000fe20000000a00 */
[----:B------:R-:W-:Y:S01]  /*e730*/  IMAD.MOV.U32 R19, RZ, RZ, R2 ;  /* 0x000000ffff137224 */ /* 0x000fe200078e0002 */
[----:B------:R-:W-:Y:S01]  /*e740*/  ISETP.GE.U32.AND P1, PT, R2, UR6, PT ;  /* 0x0000000602007c0c */ /* 0x000fe2000bf26070 */
[----:B------:R-:W-:Y:S02]  /*e750*/  IMAD.IADD R22, R3, 0x1, R5 ;  /* 0x0000000103167824 */ /* 0x000fe400078e0205 */
[----:B------:R-:W-:-:S03]  /*e760*/  IMAD.MOV.U32 R2, RZ, RZ, -0x1 ;  /* 0xffffffffff027424 */ /* 0x000fc600078e00ff */
[----:B------:R0:W-:Y:S01]  /*e770*/  STL [R1+0x7c], R22 ;  /* 0x00007c1601007387 */ /* 0x0001e20000100800 */
[----:B------:R-:W-:-:S03]  /*e780*/  ISETP.GE.U32.AND.EX P1, PT, R22, UR7, PT, P1 ;  /* 0x0000000716007c0c */ /* 0x000fc6000bf26110 */
[----:B------:R0:W-:Y:S04]  /*e790*/  STL [R1+0x80], R19 ;  /* 0x0000801301007387 */ /* 0x0001e80000100800 */
[----:B------:R0:W-:Y:S06]  /*e7a0*/  STL [R1+0x84], R2 ;  /* 0x0000840201007387 */ /* 0x0001ec0000100800 */
[----:B------:R-:W-:Y:S05]  /*e7b0*/  @P1 BRA `(.L_x_296) ;  /* 0x00000004006c1947 */ /* 0x000fea0003800000 */
[----:B------:R-:W2:Y:S01]  /*e7c0*/  S2R R14, SR_CTAID.X ;  /* 0x00000000000e7919 */ /* 0x000ea20000002500 */
[----:B------:R-:W5:Y:S01]  /*e7d0*/  LDC.64 R8, c[0x0][0x628] ;  /* 0x00018a00ff087b82 */ /* 0x000f620000000a00 */
[----:B------:R-:W-:Y:S01]  /*e7e0*/  ULDC UR6, c[0x0][0x150] ;  /* 0x0000540000067ab9 */ /* 0x000fe20000000800 */
[----:B------:R-:W-:Y:S01]  /*e7f0*/  IMAD.MOV.U32 R6, RZ, RZ, R19 ;  /* 0x000000ffff067224 */ /* 0x000fe200078e0013 */
[----:B------:R-:W0:Y:S01]  /*e800*/  S2R R16, SR_CTAID.Y ;  /* 0x0000000000107919 */ /* 0x000e220000002600 */
[----:B------:R-:W-:-:S04]  /*e810*/  IMAD.MOV.U32 R7, RZ, RZ, R22 ;  /* 0x000000ffff077224 */ /* 0x000fc800078e0016 */
[----:B------:R-:W0:Y:S08]  /*e820*/  LDC R17, c[0x0][0x144] ;  /* 0x00005100ff117b82 */ /* 0x000e300000000800 */
[----:B------:R-:W0:Y:S08]  /*e830*/  LDC R10, c[0x0][0x630] ;  /* 0x00018c00ff0a7b82 */ /* 0x000e300000000800 */
[----:B------:R-:W0:Y:S01]  /*e840*/  LDC.64 R12, c[0x0][0x620] ;  /* 0x00018800ff0c7b82 */ /* 0x000e220000000a00 */
[----:B-----5:R-:W-:-:S04]  /*e850*/  ISETP.NE.U32.AND P1, PT, R8, RZ, PT ;  /* 0x000000ff0800720c */ /* 0x020fc80003f25070 */
[----:B------:R-:W-:Y:S02]  /*e860*/  ISETP.NE.AND.EX P1, PT, R9, RZ, PT, P1 ;  /* 0x000000ff0900720c */ /* 0x000fe40003f25310 */
[----:B--2---:R-:W-:-:S05]  /*e870*/  I2FP.F32.U32 R0, R14 ;  /* 0x0000000e00007245 */ /* 0x004fca0000201000 */
[----:B------:R-:W-:-:S04]  /*e880*/  FMUL R0, R0, UR6 ;  /* 0x0000000600007c20 */ /* 0x000fc80008400000 */
[----:B------:R2:W0:Y:S02]  /*e890*/  F2I.U32.TRUNC.NTZ R15, R0 ;  /* 0x00000000000f7305 */ /* 0x000424000020f000 */
[----:B------:R-:W-:Y:S05]  /*e8a0*/  @!P1 BRA `(.L_x_297) ;  /* 0x0000000000289947 */ /* 0x000fea0003800000 */
[----:B--2---:R-:W2:Y:S02]  /*e8b0*/  LDC R0, c[0x0][0x634] ;  /* 0x00018d00ff007b82 */ /* 0x004ea40000000800 */
[----:B--2---:R-:W-:-:S05]  /*e8c0*/  IADD3 R7, P1, R19, R0, RZ ;  /* 0x0000000013077210 */ /* 0x004fca0007f3e0ff */
[----:B------:R-:W-:-:S04]  /*e8d0*/  IMAD.X R11, RZ, RZ, R22, P1 ;  /* 0x000000ffff0b7224 */ /* 0x000fc800008e0616 */
[----:B0-----:R-:W-:-:S04]  /*e8e0*/  IMAD.WIDE.U32 R2, R11, R8, RZ ;  /* 0x000000080b027225 */ /* 0x001fc800078e00ff */
[----:B------:R-:W-:-:S04]  /*e8f0*/  IMAD.WIDE.U32 R4, P1, R7, R9, R2 ;  /* 0x0000000907047225 */ /* 0x000fc80007820002 */
[----:B------:R-:W-:-:S04]  /*e900*/  IMAD.WIDE.U32 R2, R7, R8, RZ ;  /* 0x0000000807027225 */ /* 0x000fc800078e00ff */
[----:B------:R-:W-:Y:S01]  /*e910*/  IMAD.X R7, RZ, RZ, RZ, P1 ;  /* 0x000000ffff077224 */ /* 0x000fe200008e06ff */
[----:B------:R-:W-:Y:S01]  /*e920*/  IADD3 RZ, P1, R3, R4, RZ ;  /* 0x0000000403ff7210 */ /* 0x000fe20007f3e0ff */
[----:B------:R-:W-:-:S04]  /*e930*/  IMAD.MOV.U32 R6, RZ, RZ, R5 ;  /* 0x000000ffff067224 */ /* 0x000fc800078e0005 */
[----:B------:R-:W-:-:S08]  /*e940*/  IMAD.WIDE.U32.X R6, R11, R9, R6, P1 ;  /* 0x000000090b067225 */ /* 0x000fd000008e0406 */
.L_x_297:
[-CC-:B01----:R-:W-:Y:S01]  /*e950*/  SHF.R.U64 R24, R6, R10.reuse, R7.reuse ;  /* 0x0000000a06187219 */ /* 0x183fe20000001207 */
[----:B------:R-:W0:Y:S01]  /*e960*/  LDC.64 R20, c[0x0][0x640] ;  /* 0x00019000ff147b82 */ /* 0x000e220000000a00 */
[----:B--2---:R-:W-:Y:S01]  /*e970*/  SHF.R.U32.HI R0, RZ, R10, R7 ;  /* 0x0000000aff007219 */ /* 0x004fe20000011607 */
[----:B------:R-:W-:Y:S01]  /*e980*/  IMAD.MOV.U32 R2, RZ, RZ, R19 ;  /* 0x000000ffff027224 */ /* 0x000fe200078e0013 */
[----:B------:R-:W-:Y:S01]  /*e990*/  IADD3 R5, P1, RZ, -R24, RZ ;  /* 0x80000018ff057210 */ /* 0x000fe20007f3e0ff */
[----:B------:R-:W-:Y:S01]  /*e9a0*/  IMAD.MOV R15, RZ, RZ, -R15 ;  /* 0x000000ffff0f7224 */ /* 0x000fe200078e0a0f */
[----:B------:R-:W-:Y:S01]  /*e9b0*/  ULDC UR6, c[0x0][0x154] ;  /* 0x0000550000067ab9 */ /* 0x000fe20000000800 */
[----:B------:R-:W-:Y:S02]  /*e9c0*/  IMAD.MOV.U32 R7, RZ, RZ, 0x1 ;  /* 0x00000001ff077424 */ /* 0x000fe400078e00ff */
[----:B------:R-:W1:Y:S01]  /*e9d0*/  LDC R4, c[0x0][0x618] ;  /* 0x00018600ff047b82 */ /* 0x000e620000000800 */
[----:B------:R-:W-:-:S02]  /*e9e0*/  IMAD.X R3, RZ, RZ, ~R0, P1 ;  /* 0x000000ffff037224 */ /* 0x000fc400008e0e00 */
[----:B------:R-:W-:Y:S02]  /*e9f0*/  IMAD R15, R17, R15, R14 ;  /* 0x0000000f110f7224 */ /* 0x000fe400078e020e */
[-C--:B------:R-:W-:Y:S02]  /*ea00*/  IMAD R0, R3, R12.reuse, RZ ;  /* 0x0000000c03007224 */ /* 0x080fe400078e02ff */
[----:B------:R-:W-:Y:S01]  /*ea10*/  IMAD.MOV.U32 R3, RZ, RZ, R22 ;  /* 0x000000ffff037224 */ /* 0x000fe200078e0016 */
[----:B------:R-:W2:Y:S01]  /*ea20*/  LDC R6, c[0x0][0x608] ;  /* 0x00018200ff067b82 */ /* 0x000ea20000000800 */
[----:B------:R-:W-:-:S04]  /*ea30*/  IMAD.WIDE.U32 R2, R5, R12, R2 ;  /* 0x0000000c05027225 */ /* 0x000fc800078e0002 */
[----:B------:R-:W-:-:S03]  /*ea40*/  IMAD R5, R5, R13, R0 ;  /* 0x0000000d05057224 */ /* 0x000fc600078e0200 */
[----:B------:R-:W5:Y:S01]  /*ea50*/  LDC R18, c[0x0][0x658] ;  /* 0x00019600ff127b82 */ /* 0x000f620000000800 */
[----:B------:R-:W-:Y:S01]  /*ea60*/  I2FP.F32.U32 R0, R16 ;  /* 0x0000001000007245 */ /* 0x000fe20000201000 */
[----:B------:R-:W-:Y:S01]  /*ea70*/  IMAD.IADD R3, R3, 0x1, R5 ;  /* 0x0000000103037824 */ /* 0x000fe200078e0205 */
[----:B0-----:R-:W-:Y:S01]  /*ea80*/  ISETP.NE.U32.AND P1, PT, R20, RZ, PT ;  /* 0x000000ff1400720c */ /* 0x001fe20003f25070 */
[----:B------:R-:W-:Y:S02]  /*ea90*/  IMAD.MOV.U32 R5, RZ, RZ, -0x1 ;  /* 0xffffffffff057424 */ /* 0x000fe400078e00ff */
[----:B------:R-:W-:Y:S02]  /*eaa0*/  FMUL R0, R0, UR6 ;  /* 0x0000000600007c20 */ /* 0x000fe40008400000 */
[----:B------:R-:W0:Y:S01]  /*eab0*/  LDC R13, c[0x0][0x148] ;  /* 0x00005200ff0d7b82 */ /* 0x000e220000000800 */
[----:B-1----:R-:W-:Y:S01]  /*eac0*/  SHF.R.U64 R10, R2, R4, R3 ;  /* 0x00000004020a7219 */ /* 0x002fe20000001203 */
[----:B------:R1:W0:Y:S01]  /*ead0*/  F2I.U32.TRUNC.NTZ R12, R0 ;  /* 0x00000000000c7305 */ /* 0x000222000020f000 */
[----:B------:R-:W-:-:S02]  /*eae0*/  ISETP.NE.AND.EX P1, PT, R21, RZ, PT, P1 ;  /* 0x000000ff1500720c */ /* 0x000fc40003f25310 */
[----:B------:R-:W-:-:S03]  /*eaf0*/  SHF.R.U32.HI R3, RZ, R4, R3 ;  /* 0x00000004ff037219 */ /* 0x000fc60000011603 */
[----:B------:R-:W0:Y:S01]  /*eb00*/  LDC R14, c[0x0][0x600] ;  /* 0x00018000ff0e7b82 */ /* 0x000e220000000800 */
[-CC-:B--2---:R-:W-:Y:S02]  /*eb10*/  SHF.R.U64 R8, R10, R6.reuse, R3.reuse ;  /* 0x000000060a087219 */ /* 0x184fe40000001203 */
[----:B------:R-:W-:-:S05]  /*eb20*/  SHF.R.U32.HI R3, RZ, R6, R3 ;  /* 0x00000006ff037219 */ /* 0x000fca0000011603 */
[----:B------:R-:W2:Y:S01]  /*eb30*/  LDC R19, c[0x0][0x648] ;  /* 0x00019200ff137b82 */ /* 0x000ea20000000800 */
[-CC-:B-----5:R-:W-:Y:S02]  /*eb40*/  SHF.R.U64 R11, R8, R18.reuse, R3.reuse ;  /* 0x00000012080b7219 */ /* 0x1a0fe40000001203 */
[-C--:B------:R-:W-:Y:S02]  /*eb50*/  SHF.L.U32 R5, R5, R18.reuse, RZ ;  /* 0x0000001205057219 */ /* 0x080fe400000006ff */
[-C--:B------:R-:W-:Y:S01]  /*eb60*/  SHF.R.U32.HI R3, RZ, R18.reuse, R3 ;  /* 0x00000012ff037219 */ /* 0x080fe20000011603 */
[----:B------:R-:W-:Y:S01]  /*eb70*/  IMAD.MOV.U32 R2, RZ, RZ, R11 ;  /* 0x000000ffff027224 */ /* 0x000fe200078e000b */
[----:B------:R-:W-:Y:S01]  /*eb80*/  SHF.L.U32 R40, R7, R18, RZ ;  /* 0x0000001207287219 */ /* 0x000fe200000006ff */
[----:B------:R-:W0:Y:S01]  /*eb90*/  LDC R22, c[0x0][0x638] ;  /* 0x00018e00ff167b82 */ /* 0x000e220000000800 */
[----:B------:R-:W-:-:S07]  /*eba0*/  LOP3.LUT R17, RZ, R5, RZ, 0x33, !PT ;  /* 0x00000005ff117212 */ /* 0x000fce00078e33ff */
[----:B------:R-:W0:Y:S01]  /*ebb0*/  LDC R23, c[0x0][0x610] ;  /* 0x00018400ff177b82 */ /* 0x000e220000000800 */
[----:B-1----:R-:W-:Y:S05]  /*ebc0*/  @!P1 BRA `(.L_x_298) ;  /* 0x0000000000289947 */ /* 0x002fea0003800000 */
[----:B------:R-:W1:Y:S02]  /*ebd0*/  LDC R0, c[0x0][0x64c] ;  /* 0x00019300ff007b82 */ /* 0x000e640000000800 */
[----:B-1----:R-:W-:-:S05]  /*ebe0*/  IADD3 R7, P1, R11, R0, RZ ;  /* 0x000000000b077210 */ /* 0x002fca0007f3e0ff */
        /* <DEDUP_REMOVED lines=8> */
.L_x_298:
[----:B--2---:R-:W-:Y:S01]  /*ec70*/  SHF.R.U64 R0, R2, R19, R3 ;  /* 0x0000001302007219 */ /* 0x004fe20000001203 */
[----:B0-----:R-:W-:Y:S01]  /*ec80*/  VIADD R3, R14, 0xffffffff ;  /* 0xffffffff0e037836 */ /* 0x001fe20000000000 */
[----:B------:R-:W-:Y:S01]  /*ec90*/  LOP3.LUT R5, R8, R17, RZ, 0xc0, !PT ;  /* 0x0000001108057212 */ /* 0x000fe200078ec0ff */
[----:B------:R-:W-:Y:S01]  /*eca0*/  IMAD.MOV R12, RZ, RZ, -R12 ;  /* 0x000000ffff0c7224 */ /* 0x000fe200078e0a0c */
[----:B------:R-:W-:Y:S01]  /*ecb0*/  R2UR UR22, R24 ;  /* 0x00000000181672ca */ /* 0x000fe200000e0000 */
[----:B------:R-:W-:Y:S01]  /*ecc0*/  IMAD.MOV R2, RZ, RZ, -R0 ;  /* 0x000000ffff027224 */ /* 0x000fe200078e0a00 */
[----:B------:R-:W-:Y:S01]  /*ecd0*/  LOP3.LUT R3, R10, R3, RZ, 0xc0, !PT ;  /* 0x000000030a037212 */ /* 0x000fe200078ec0ff */
[----:B------:R-:W-:Y:S02]  /*ece0*/  IMAD R40, R40, R0, R5 ;  /* 0x0000000028287224 */ /* 0x000fe400078e0205 */
[----:B------:R-:W-:Y:S02]  /*ecf0*/  @P4 IMAD R15, R13, R12, R16 ;  /* 0x0000000c0d0f4224 */ /* 0x000fe400078e0210 */
[----:B------:R-:W-:-:S02]  /*ed00*/  IMAD R0, R2, R22, R11 ;  /* 0x0000001602007224 */ /* 0x000fc400078e020b */
[----:B------:R-:W-:Y:S02]  /*ed10*/  IMAD R40, R40, R23, R15 ;  /* 0x0000001728287224 */ /* 0x000fe400078e020f */
[----:B------:R-:W-:Y:S02]  /*ed20*/  IMAD R3, R0, R14, R3 ;  /* 0x0000000e00037224 */ /* 0x000fe400078e0203 */
[----:B------:R-:W-:-:S03]  /*ed30*/  IMAD.MOV.U32 R0, RZ, RZ, 0x1 ;  /* 0x00000001ff007424 */ /* 0x000fc600078e00ff */
[----:B------:R-:W-:Y:S02]  /*ed40*/  SEL R2, R3, R40, !P4 ;  /* 0x0000002803027207 */ /* 0x000fe40006000000 */
[----:B------:R-:W-:-:S03]  /*ed50*/  SEL R40, R40, R3, !P4 ;  /* 0x0000000328287207 */ /* 0x000fc60006000000 */
[----:B------:R2:W-:Y:S04]  /*ed60*/  STL [R1+0x84], R2 ;  /* 0x0000840201007387 */ /* 0x0005e80000100800 */
.L_x_296:
[----:B------:R0:W-:Y:S01]  /*ed70*/  STL [R1+0x88], R40 ;  /* 0x0000882801007387 */ /* 0x0001e20000100800 */
[----:B------:R-:W-:-:S13]  /*ed80*/  LOP3.LUT P1, RZ, R0, 0xff, RZ, 0xc0, !PT ;  /* 0x000000ff00ff7812 */ /* 0x000fda000782c0ff */
[----:B0-----:R-:W-:Y:S05]  /*ed90*/  @P1 BRA `(.L_x_299) ;  /* 0xffffff2400281947 */ /* 0x001fea000383ffff */
[----:B------:R-:W-:Y:S05]  /*eda0*/  EXIT ;  /* 0x000000000000794d */ /* 0x000fea0003800000 */
.L_x_7:
[----:B------:R-:W2:Y:S01]  /*edb0*/  LDL R22, [R1+0x80] ;  /* 0x0000800001167983 */ /* 0x000ea20000100800 */
[----:B0-----:R-:W-:-:S03]  /*edc0*/  ULDC.64 UR4, c[0x0][0x650] ;  /* 0x0001940000047ab9 */ /* 0x001fc60000000a00 */
[----:B-1----:R-:W3:Y:S01]  /*edd0*/  LDL R23, [R1+0x7c] ;  /* 0x00007c0001177983 */ /* 0x002ee20000100800 */
[----:B------:R-:W-:Y:S01]  /*ede0*/  PRMT R4, RZ, 0x7610, R4 ;  /* 0x00007610ff047816 */ /* 0x000fe20000000004 */
[----:B------:R-:W-:Y:S02]  /*edf0*/  IMAD.MOV.U32 R5, RZ, RZ, -0x1 ;  /* 0xffffffffff057424 */ /* 0x000fe400078e00ff */
[----:B------:R-:W-:Y:S02]  /*ee00*/  IMAD.MOV.U32 R7, RZ, RZ, -0x1 ;  /* 0xffffffffff077424 */ /* 0x000fe400078e00ff */
[----:B------:R-:W-:Y:S01]  /*ee10*/  IMAD.MOV.U32 R6, RZ, RZ, -0x1 ;  /* 0xffffffffff067424 */ /* 0x000fe200078e00ff */
[----:B--2---:R-:W-:-:S04]  /*ee20*/  ISETP.GE.U32.AND P0, PT, R22, UR4, PT ;  /* 0x0000000416007c0c */ /* 0x004fc8000bf06070 */
[----:B---3--:R-:W-:-:S13]  /*ee30*/  ISETP.GE.U32.AND.EX P0, PT, R23, UR5, PT, P0 ;  /* 0x0000000517007c0c */ /* 0x008fda000bf06100 */
[----:B------:R-:W-:Y:S05]  /*ee40*/  @P0 BRA `(.L_x_300) ;  /* 0x00000004002c0947 */ /* 0x000fea0003800000 */
[----:B------:R-:W0:Y:S01]  /*ee50*/  LDC.64 R14, c[0x0][0x628] ;  /* 0x00018a00ff0e7b82 */ /* 0x000e220000000a00 */
[----:B------:R-:W-:Y:S02]  /*ee60*/  IMAD.MOV.U32 R8, RZ, RZ, R22 ;  /* 0x000000ffff087224 */ /* 0x000fe400078e0016 */
[----:B------:R-:W-:-:S05]  /*ee70*/  IMAD.MOV.U32 R9, RZ, RZ, R23 ;  /* 0x000000ffff097224 */ /* 0x000fca00078e0017 */
[----:B------:R-:W1:Y:S08]  /*ee80*/  LDC R10, c[0x0][0x630] ;  /* 0x00018c00ff0a7b82 */ /* 0x000e700000000800 */
[----:B------:R-:W2:Y:S01]  /*ee90*/  LDC.64 R16, c[0x0][0x620] ;  /* 0x00018800ff107b82 */ /* 0x000ea20000000a00 */
[----:B0-----:R-:W-:-:S04]  /*eea0*/  ISETP.NE.U32.AND P0, PT, R14, RZ, PT ;  /* 0x000000ff0e00720c */ /* 0x001fc80003f05070 */
[----:B------:R-:W-:-:S13]  /*eeb0*/  ISETP.NE.AND.EX P0, PT, R15, RZ, PT, P0 ;  /* 0x000000ff0f00720c */ /* 0x000fda0003f05300 */
[----:B-12---:R-:W-:Y:S05]  /*eec0*/  @!P0 BRA `(.L_x_301) ;  /* 0x0000000000288947 */ /* 0x006fea0003800000 */
        /* <DEDUP_REMOVED lines=10> */
.L_x_301:
[----:B------:R-:W0:Y:S01]  /*ef70*/  LDC.64 R20, c[0x0][0x640] ;  /* 0x00019000ff147b82 */ /* 0x000e220000000a00 */
[-CC-:B------:R-:W-:Y:S02]  /*ef80*/  SHF.R.U64 R14, R8, R10.reuse, R9.reuse ;  /* 0x0000000a080e7219 */ /* 0x180fe40000001209 */
[----:B------:R-:W-:Y:S02]  /*ef90*/  SHF.R.U32.HI R4, RZ, R10, R9 ;  /* 0x0000000aff047219 */ /* 0x000fe40000011609 */
[----:B------:R-:W-:-:S03]  /*efa0*/  IADD3 R7, P0, RZ, -R14, RZ ;  /* 0x8000000eff077210 */ /* 0x000fc60007f1e0ff */
[----:B------:R-:W1:Y:S02]  /*efb0*/  LDC R8, c[0x0][0x618] ;  /* 0x00018600ff087b82 */ /* 0x000e640000000800 */
[----:B------:R-:W-:Y:S02]  /*efc0*/  IMAD.X R5, RZ, RZ, ~R4, P0 ;  /* 0x000000ffff057224 */ /* 0x000fe400000e0e04 */
[----:B------:R-:W-:Y:S02]  /*efd0*/  IMAD.MOV.U32 R4, RZ, RZ, R22 ;  /* 0x000000ffff047224 */ /* 0x000fe400078e0016 */
[-C--:B------:R-:W-:Y:S02]  /*efe0*/  IMAD R6, R5, R16.reuse, RZ ;  /* 0x0000001005067224 */ /* 0x080fe400078e02ff */
[----:B------:R-:W2:Y:S01]  /*eff0*/  LDC R18, c[0x0][0x608] ;  /* 0x00018200ff127b82 */ /* 0x000ea20000000800 */
[----:B------:R-:W-:Y:S02]  /*f000*/  IMAD.MOV.U32 R5, RZ, RZ, R23 ;  /* 0x000000ffff057224 */ /* 0x000fe400078e0017 */
[----:B------:R-:W-:-:S05]  /*f010*/  IMAD.WIDE.U32 R4, R7, R16, R4 ;  /* 0x0000001007047225 */ /* 0x000fca00078e0004 */
[----:B------:R-:W3:Y:S01]  /*f020*/  LDC R19, c[0x0][0x658] ;  /* 0x00019600ff137b82 */ /* 0x000ee20000000800 */
[----:B------:R-:W-:Y:S01]  /*f030*/  IMAD R7, R7, R17, R6 ;  /* 0x0000001107077224 */ /* 0x000fe200078e0206 */
[----:B0-----:R-:W-:Y:S01]  /*f040*/  ISETP.NE.U32.AND P0, PT, R20, RZ, PT ;  /* 0x000000ff1400720c */ /* 0x001fe20003f05070 */
[----:B------:R-:W-:Y:S02]  /*f050*/  IMAD.MOV.U32 R6, RZ, RZ, -0x1 ;  /* 0xffffffffff067424 */ /* 0x000fe400078e00ff */
[----:B------:R-:W-:Y:S01]  /*f060*/  IMAD.IADD R5, R5, 0x1, R7 ;  /* 0x0000000105057824 */ /* 0x000fe200078e0207 */
[----:B------:R-:W-:Y:S02]  /*f070*/  ISETP.NE.AND.EX P0, PT, R21, RZ, PT, P0 ;  /* 0x000000ff1500720c */ /* 0x000fe40003f05300 */
[----:B------:R-:W0:Y:S02]  /*f080*/  LDC R17, c[0x0][0x600] ;  /* 0x00018000ff117b82 */ /* 0x000e240000000800 */
[----:B-1----:R-:W-:-:S02]  /*f090*/  SHF.R.U64 R10, R4, R8, R5 ;  /* 0x00000008040a7219 */ /* 0x002fc40000001205 */
[----:B------:R-:W-:-:S04]  /*f0a0*/  SHF.R.U32.HI R5, RZ, R8, R5 ;  /* 0x00000008ff057219 */ /* 0x000fc80000011605 */
[----:B------:R-:W1:Y:S01]  /*f0b0*/  LDC R22, c[0x0][0x648] ;  /* 0x00019200ff167b82 */ /* 0x000e620000000800 */
[-CC-:B--2---:R-:W-:Y:S02]  /*f0c0*/  SHF.R.U64 R15, R10, R18.reuse, R5.reuse ;  /* 0x000000120a0f7219 */ /* 0x184fe40000001205 */
[----:B------:R-:W-:Y:S01]  /*f0d0*/  SHF.R.U32.HI R4, RZ, R18, R5 ;  /* 0x00000012ff047219 */ /* 0x000fe20000011605 */
[----:B------:R-:W-:-:S04]  /*f0e0*/  IMAD.MOV.U32 R18, RZ, RZ, 0x1 ;  /* 0x00000001ff127424 */ /* 0x000fc800078e00ff */
[----:B------:R-:W2:Y:S01]  /*f0f0*/  LDC R23, c[0x0][0x638] ;  /* 0x00018e00ff177b82 */ /* 0x000ea20000000800 */
[-CC-:B---3--:R-:W-:Y:S02]  /*f100*/  SHF.R.U64 R16, R15, R19.reuse, R4.reuse ;  /* 0x000000130f107219 */ /* 0x188fe40000001204 */
[-C--:B------:R-:W-:Y:S02]  /*f110*/  SHF.L.U32 R6, R6, R19.reuse, RZ ;  /* 0x0000001306067219 */ /* 0x080fe400000006ff */
[----:B------:R-:W-:Y:S01]  /*f120*/  SHF.R.U32.HI R5, RZ, R19, R4 ;  /* 0x00000013ff057219 */ /* 0x000fe20000011604 */
[----:B------:R-:W-:Y:S01]  /*f130*/  IMAD.MOV.U32 R4, RZ, RZ, R16 ;  /* 0x000000ffff047224 */ /* 0x000fe200078e0010 */
[----:B------:R-:W-:Y:S01]  /*f140*/  LOP3.LUT R24, RZ, R6, RZ, 0x33, !PT ;  /* 0x00000006ff187212 */ /* 0x000fe200078e33ff */
[----:B------:R-:W3:Y:S01]  /*f150*/  LDC R25, c[0x0][0x610] ;  /* 0x00018400ff197b82 */ /* 0x000ee20000000800 */
[----:B------:R-:W-:Y:S05]  /*f160*/  @!P0 BRA `(.L_x_302) ;  /* 0x0000000000288947 */ /* 0x000fea0003800000 */
        /* <DEDUP_REMOVED lines=10> */
.L_x_302:
[----:B-1----:R-:W-:Y:S01]  /*f210*/  SHF.R.U64 R4, R4, R22, R5 ;  /* 0x0000001604047219 */ /* 0x002fe20000001205 */
[----:B0-----:R-:W-:Y:S01]  /*f220*/  VIADD R7, R17, 0xffffffff ;  /* 0xffffffff11077836 */ /* 0x001fe20000000000 */
[----:B------:R-:W-:Y:S01]  /*f230*/  SHF.L.U32 R18, R18, R19, RZ ;  /* 0x0000001312127219 */ /* 0x000fe200000006ff */
[----:B------:R-:W-:Y:S01]  /*f240*/  @P4 IMAD R0, R11, R12, R2 ;  /* 0x0000000c0b004224 */ /* 0x000fe200078e0202 */
[----:B------:R-:W-:Y:S01]  /*f250*/  LOP3.LUT R3, R15, R24, RZ, 0xc0, !PT ;  /* 0x000000180f037212 */ /* 0x000fe200078ec0ff */
[----:B------:R-:W-:Y:S01]  /*f260*/  IMAD.MOV R5, RZ, RZ, -R4 ;  /* 0x000000ffff057224 */ /* 0x000fe200078e0a04 */
[----:B------:R-:W-:Y:S01]  /*f270*/  LOP3.LUT R7, R10, R7, RZ, 0xc0, !PT ;  /* 0x000000070a077212 */ /* 0x000fe200078ec0ff */
[----:B------:R-:W-:Y:S02]  /*f280*/  IMAD.MOV.U32 R6, RZ, RZ, R14 ;  /* 0x000000ffff067224 */ /* 0x000fe400078e000e */
[----:B------:R-:W-:Y:S02]  /*f290*/  IMAD R3, R18, R4, R3 ;  /* 0x0000000412037224 */ /* 0x000fe400078e0203 */
[----:B--2---:R-:W-:-:S02]  /*f2a0*/  IMAD R2, R5, R23, R16 ;  /* 0x0000001705027224 */ /* 0x004fc400078e0210 */
[----:B---3--:R-:W-:Y:S02]  /*f2b0*/  IMAD R0, R3, R25, R0 ;  /* 0x0000001903007224 */ /* 0x008fe400078e0200 */
[----:B------:R-:W-:Y:S02]  /*f2c0*/  IMAD R5, R2, R17, R7 ;  /* 0x0000001102057224 */ /* 0x000fe400078e0207 */
[----:B------:R-:W-:-:S03]  /*f2d0*/  IMAD.MOV.U32 R4, RZ, RZ, 0x1 ;  /* 0x00000001ff047424 */ /* 0x000fc600078e00ff */
[----:B------:R-:W-:Y:S02]  /*f2e0*/  SEL R7, R5, R0, !P4 ;  /* 0x0000000005077207 */ /* 0x000fe40006000000 */
[----:B------:R-:W-:-:S07]  /*f2f0*/  SEL R5, R0, R5, !P4 ;  /* 0x0000000500057207 */ /* 0x000fce0006000000 */
.L_x_300:
[----:B------:R-:W-:-:S08]  /*f300*/  NOP ;  /* 0x0000000000007918 */ /* 0x000fd00000000000 */
[----:B------:R-:W0:-:S00]  /*f310*/  USETMAXREG.DEALLOC.CTAPOOL 0x28 ;  /* 0x00000028000079c8 */ /* 0x000e0000080e0500 */
[----:B------:R-:W-:-:S13]  /*f320*/  ISETP.NE.AND P0, PT, RZ, UR8, PT ;  /* 0x00000008ff007c0c */ /* 0x000fda000bf05270 */
[----:B------:R-:W-:Y:S05]  /*f330*/  @P0 EXIT ;  /* 0x000000000000094d */ /* 0x000fea0003800000 */
[----:B0-----:R-:W-:Y:S01]  /*f340*/  LOP3.LUT P0, RZ, R4, 0xff, RZ, 0xc0, !PT ;  /* 0x000000ff04ff7812 */ /* 0x001fe2000780c0ff */
[----:B------:R-:W-:Y:S02]  /*f350*/  IMAD.MOV.U32 R8, RZ, RZ, 0x1 ;  /* 0x00000001ff087424 */ /* 0x000fe400078e00ff */
[----:B------:R-:W-:-:S10]  /*f360*/  IMAD.MOV.U32 R11, RZ, RZ, RZ ;  /* 0x000000ffff0b7224 */ /* 0x000fd400078e00ff */
[----:B------:R-:W-:Y:S05]  /*f370*/  @!P0 BRA `(.L_x_303) ;  /* 0x0000000c00608947 */ /* 0x000fea0003800000 */
[----:B------:R-:W0:Y:S01]  /*f380*/  S2UR UR12, SR_CgaCtaId ;  /* 0x00000000000c79c3 */ /* 0x000e220000008800 */
[----:B------:R-:W-:Y:S01]  /*f390*/  ULDC UR4, c[0x0][0x28c] ;  /* 0x0000a30000047ab9 */ /* 0x000fe20000000800 */
[----:B------:R-:W-:Y:S01]  /*f3a0*/  ULDC UR6, c[0x0][0x658] ;  /* 0x0001960000067ab9 */ /* 0x000fe20000000800 */
[----:B------:R-:W-:Y:S01]  /*f3b0*/  UIADD3 UR10, UR4, 0x3f, URZ ;  /* 0x0000003f040a7890 */ /* 0x000fe2000fffe03f */
[----:B------:R-:W-:Y:S01]  /*f3c0*/  BSSY B0, `(.L_x_303) ;  /* 0x00000d3000007945 */ /* 0x000fe20003800000 */
[----:B------:R-:W-:Y:S01]  /*f3d0*/  UMOV UR7, 0xffffffff ;  /* 0xffffffff00077882 */ /* 0x000fe20000000000 */
[----:B------:R-:W-:Y:S01]  /*f3e0*/  ULDC UR5, c[0x0][0x600] ;  /* 0x0001800000057ab9 */ /* 0x000fe20000000800 */
[----:B------:R-:W-:Y:S01]  /*f3f0*/  UMOV UR9, 0x1 ;  /* 0x0000000100097882 */ /* 0x000fe20000000000 */
[----:B------:R-:W-:Y:S01]  /*f400*/  USHF.L.U32 UR7, UR7, UR6, URZ ;  /* 0x0000000607077299 */ /* 0x000fe2000800063f */
[----:B------:R-:W-:Y:S01]  /*f410*/  IMAD.MOV.U32 R10, RZ, RZ, 0x1 ;  /* 0x00000001ff0a7424 */ /* 0x000fe200078e00ff */
[----:B------:R-:W-:Y:S01]  /*f420*/  UIADD3 UR4, UR5, -0x1, URZ ;  /* 0xffffffff05047890 */ /* 0x000fe2000fffe03f */
[----:B------:R-:W-:Y:S01]  /*f430*/  IMAD.MOV.U32 R8, RZ, RZ, 0x1 ;  /* 0x00000001ff087424 */ /* 0x000fe200078e00ff */
[----:B------:R-:W-:Y:S01]  /*f440*/  USHF.R.S32.HI UR11, URZ, 0x1f, UR10 ;  /* 0x0000001f3f0b7899 */ /* 0x000fe2000801140a */
[----:B------:R-:W-:Y:S01]  /*f450*/  IMAD.MOV.U32 R11, RZ, RZ, RZ ;  /* 0x000000ffff0b7224 */ /* 0x000fe200078e00ff */
[----:B------:R-:W-:Y:S01]  /*f460*/  ULDC UR8, c[0x0][0xc] ;  /* 0x0000030000087ab9 */ /* 0x000fe20000000800 */
[----:B------:R-:W-:-:S02]  /*f470*/  USHF.L.U32 UR5, UR9, UR6, URZ ;  /* 0x0000000609057299 */ /* 0x000fc4000800063f */
[----:B------:R-:W-:Y:S01]  /*f480*/  ULEA.HI UR11, UR11, UR10, URZ, 0x6 ;  /* 0x0000000a0b0b7291 */ /* 0x000fe2000f8f303f */
[----:B------:R-:W-:Y:S01]  /*f490*/  ULDC UR9, c[0x0][0x10] ;  /* 0x0000040000097ab9 */ /* 0x000fe20000000800 */
[----:B------:R-:W-:Y:S02]  /*f4a0*/  ULOP3.LUT UR6, URZ, UR7, URZ, 0x33, !UPT ;  /* 0x000000073f067292 */ /* 0x000fe4000f8e333f */
[----:B------:R-:W-:Y:S01]  /*f4b0*/  UIMAD.WIDE.U32 UR8, UR8, UR9, URZ ;  /* 0x00000009080872a5 */ /* 0x000fe2000f8e003f */
[----:B------:R-:W-:Y:S01]  /*f4c0*/  ULDC UR7, c[0x0][0x14] ;  /* 0x0000050000077ab9 */ /* 0x000fe20000000800 */
[----:B------:R-:W-:Y:S01]  /*f4d0*/  USHF.R.S32.HI UR20, URZ, 0x6, UR11 ;  /* 0x000000063f147899 */ /* 0x000fe2000801140b */
[----:B0-----:R-:W-:Y:S01]  /*f4e0*/  IMAD.U32 R0, RZ, RZ, UR12 ;  /* 0x0000000cff007e24 */ /* 0x001fe2000f8e00ff */
[----:B------:R-:W-:Y:S02]  /*f4f0*/  UIMAD.WIDE.U32 UR24, UR8, UR7, URZ ;  /* 0x00000007081872a5 */ /* 0x000fe4000f8e003f */
[----:B------:R-:W-:-:S02]  /*f500*/  UIMAD UR18, UR9, UR7, URZ ;  /* 0x00000007091272a4 */ /* 0x000fc4000f8e023f */
[----:B------:R-:W-:Y:S02]  /*f510*/  ULOP3.LUT UR23, UR13, 0x2, URZ, 0xfc, !UPT ;  /* 0x000000020d177892 */ /* 0x000fe4000f8efc3f */
[----:B------:R-:W-:Y:S02]  /*f520*/  UIADD3 UR18, UR25, UR18, URZ ;  /* 0x0000001219127290 */ /* 0x000fe4000fffe03f */
[----:B------:R-:W-:Y:S01]  /*f530*/  UIADD3 UR28, UR20, 0x1, URZ ;  /* 0x00000001141c7890 */ /* 0x000fe2000fffe03f */
[----:B------:R-:W-:-:S11]  /*f540*/  ULDC.64 UR26, c[0x0][0x198] ;  /* 0x00006600001a7ab9 */ /* 0x000fd60000000a00 */
.L_x_314:
[----:B------:R-:W-:-:S03]  /*f550*/  UMOV UR7, 0xffffffff ;  /* 0xffffffff00077882 */ /* 0x000fc60000000000 */
[----:B------:R-:W-:Y:S05]  /*f560*/  BRA.DIV UR7, `(.L_x_304) ;  /* 0x0000000e07bc7947 */ /* 0x000fea000b800000 */
[----:B------:R-:W-:-:S13]  /*f570*/  ELECT P0, URZ, PT ;  /* 0x00000000003f782f */ /* 0x000fda0003800000 */
.L_x_324:
[----:B------:R-:W0:Y:S01]  /*f580*/  LDC R2, c[0x0][0x28c] ;  /* 0x0000a300ff027b82 */ /* 0x000e220000000800 */
[----:B------:R-:W-:Y:S01]  /*f590*/  BSSY B1, `(.L_x_305) ;  /* 0x000003c000017945 */ /* 0x000fe20003800000 */
[----:B0-----:R-:W-:-:S13]  /*f5a0*/  ISETP.LT.OR P0, PT, R2, 0x1, !P0 ;  /* 0x000000010200780c */ /* 0x001fda0004701670 */
[----:B------:R-:W-:Y:S05]  /*f5b0*/  @P0 BRA `(.L_x_306) ;  /* 0x0000000000e40947 */ /* 0x000fea0003800000 */
[----:B------:R-:W-:Y:S02]  /*f5c0*/  IMAD R5, R5, 0x2, R0 ;  /* 0x0000000205057824 */ /* 0x000fe400078e0200 */
[----:B------:R-:W-:Y:S02]  /*f5d0*/  IMAD.SHL.U32 R9, R7, 0x80, RZ ;  /* 0x0000008007097824 */ /* 0x000fe400078e00ff */
[----:B------:R-:W-:Y:S02]  /*f5e0*/  IMAD.MOV.U32 R14, RZ, RZ, RZ ;  /* 0x000000ffff0e7224 */ /* 0x000fe400078e00ff */
[----:B------:R-:W-:Y:S02]  /*f5f0*/  IMAD.U32 R15, RZ, RZ, UR28 ;  /* 0x0000001cff0f7e24 */ /* 0x000fe4000f8e00ff */
[----:B------:R-:W-:Y:S02]  /*f600*/  IMAD.MOV.U32 R2, RZ, RZ, R8 ;  /* 0x000000ffff027224 */ /* 0x000fe400078e0008 */
[----:B------:R-:W-:-:S02]  /*f610*/  IMAD.MOV.U32 R3, RZ, RZ, R11 ;  /* 0x000000ffff037224 */ /* 0x000fc400078e000b */
[----:B------:R-:W-:-:S07]  /*f620*/  IMAD.SHL.U32 R7, R5, 0x80, RZ ;  /* 0x0000008005077824 */ /* 0x000fce00078e00ff */
.L_x_309:
[----:B------:R-:W0:Y:S01]  /*f630*/  S2UR UR7, SR_CgaCtaId ;  /* 0x00000000000779c3 */ /* 0x000e220000008800 */
[----:B------:R-:W1:Y:S01]  /*f640*/  S2R R16, SR_TID.X ;  /* 0x0000000000107919 */ /* 0x000e620000002100 */
[----:B------:R-:W-:Y:S02]  /*f650*/  MOV R5, 0x400 ;  /* 0x0000040000057802 */ /* 0x000fe40000000f00 */
[----:B------:R-:W-:Y:S01]  /*f660*/  SHF.L.U32 R4, R2, 0x1f, RZ ;  /* 0x0000001f02047819 */ /* 0x000fe200000006ff */
[----:B0-----:R-:W-:-:S05]  /*f670*/  IMAD.U32 R0, RZ, RZ, UR7 ;  /* 0x00000007ff007e24 */ /* 0x001fca000f8e00ff */
[----:B------:R-:W-:Y:S02]  /*f680*/  LEA R12, R0, R5, 0x18 ;  /* 0x00000005000c7211 */ /* 0x000fe400078ec0ff */
[----:B-1----:R-:W-:-:S03]  /*f690*/  LOP3.LUT P1, RZ, R16, 0x7f, RZ, 0xc0, !PT ;  /* 0x0000007f10ff7812 */ /* 0x002fc6000782c0ff */
[----:B------:R-:W-:-:S04]  /*f6a0*/  IMAD R13, R3, 0x8, R12 ;  /* 0x00000008030d7824 */ /* 0x000fc800078e020c */
[----:B------:R-:W0:Y:S06]  /*f6b0*/  SYNCS.PHASECHK.TRANS64.TRYWAIT P0, [R13+URZ+0x18], R4 ;  /* 0x000018040d0075a7 */ /* 0x000e2c000800017f */
[----:B------:R-:W1:Y:S01]  /*f6c0*/  @!P1 LDC R5, c[0x0][0x500] ;  /* 0x00014000ff059b82 */ /* 0x000e620000000800 */
[----:B0-----:R-:W-:Y:S05]  /*f6d0*/  @!P0 BRA `(.L_x_307) ;  /* 0x0000000c00808947 */ /* 0x001fea0003800000 */
.L_x_325:
[----:B------:R-:W-:Y:S01]  /*f6e0*/  UPRMT UR7, UR23, 0x9910, URZ ;  /* 0x0000991017077896 */ /* 0x000fe2000800003f */
[----:B-1----:R1:W-:Y:S03]  /*f6f0*/  @!P1 SYNCS.ARRIVE.TRANS64 RZ, [R13+URZ], R5 ;  /* 0x000000050dff99a7 */ /* 0x0023e6000800003f */
[----:B------:R-:W-:-:S06]  /*f700*/  UISETP.NE.AND UP0, UPT, UR7, 0x2, UPT ;  /* 0x000000020700788c */ /* 0x000fcc000bf05270 */
[----:B------:R-:W-:-:S13]  /*f710*/  PLOP3.LUT P0, PT, PT, PT, UP0, 0x80, 0x0 ;  /* 0x000000000000781c */ /* 0x000fda0003f0f008 */
[----:B-1----:R-:W-:Y:S05]  /*f720*/  @P0 BRA `(.L_x_308) ;  /* 0x0000000000040947 */ /* 0x002fea0003800000 */
[----:B------:R-:W-:Y:S01]  /*f730*/  BPT.TRAP 0x1 ;  /* 0x000000040000795c */ /* 0x000fe20000300000 */
.L_x_308:
[----:B0-----:R-:W-:Y:S01]  /*f740*/  IMAD R4, R3, 0x2, R0 ;  /* 0x0000000203047824 */ /* 0x001fe200078e0200 */
[----:B------:R-:W-:Y:S01]  /*f750*/  R2UR UR9, R13 ;  /* 0x000000000d0972ca */ /* 0x000fe200000e0000 */
[----:B------:R-:W-:Y:S01]  /*f760*/  VIADD R15, R15, 0xffffffff ;  /* 0xffffffff0f0f7836 */ /* 0x000fe20000000000 */
[----:B------:R-:W-:Y:S01]  /*f770*/  UIADD3 UR14, UP0, UR26, 0xf0, URZ ;  /* 0x000000f01a0e7890 */ /* 0x000fe2000ff1e03f */
[--C-:B------:R-:W-:Y:S01]  /*f780*/  IMAD.U32 R4, R4, 0x2000, R12.reuse ;  /* 0x0000200004047824 */ /* 0x100fe200078e000c */
[----:B------:R-:W-:Y:S01]  /*f790*/  R2UR UR11, R7 ;  /* 0x00000000070b72ca */ /* 0x000fe200000e0000 */
[C---:B------:R-:W-:Y:S01]  /*f7a0*/  IMAD R12, R3.reuse, 0x2000, R12 ;  /* 0x00002000030c7824 */ /* 0x040fe200078e020c */
[----:B------:R-:W-:Y:S01]  /*f7b0*/  R2UR UR10, R14 ;  /* 0x000000000e0a72ca */ /* 0x000fe200000e0000 */
[----:B------:R-:W-:Y:S01]  /*f7c0*/  UIADD3 UR30, UP1, UR26, 0x1f0, URZ ;  /* 0x000001f01a1e7890 */ /* 0x000fe2000ff3e03f */
[----:B------:R-:W-:Y:S01]  /*f7d0*/  R2UR UR7, R4 ;  /* 0x00000000040772ca */ /* 0x000fe200000e0000 */
[----:B------:R-:W-:Y:S01]  /*f7e0*/  UIADD3.X UR15, URZ, UR27, URZ, UP0, !UPT ;  /* 0x0000001b3f0f7290 */ /* 0x000fe200087fe43f */
[----:B------:R-:W-:Y:S01]  /*f7f0*/  R2UR UR8, R12 ;  /* 0x000000000c0872ca */ /* 0x000fe200000e0000 */
[----:B------:R-:W-:Y:S01]  /*f800*/  VIADD R3, R3, 0x1 ;  /* 0x0000000103037836 */ /* 0x000fe20000000000 */
[----:B------:R-:W-:Y:S01]  /*f810*/  R2UR UR12, R6 ;  /* 0x00000000060c72ca */ /* 0x000fe200000e0000 */
[----:B------:R-:W-:Y:S01]  /*f820*/  UIADD3.X UR31, URZ, UR27, URZ, UP1, !UPT ;  /* 0x0000001b3f1f7290 */ /* 0x000fe20008ffe43f */
[----:B------:R-:W-:Y:S01]  /*f830*/  R2UR UR21, R9 ;  /* 0x00000000091572ca */ /* 0x000fe200000e0000 */
[----:B------:R-:W-:Y:S01]  /*f840*/  UMOV UR22, 0x30000 ;  /* 0x0003000000167882 */ /* 0x000fe20000000000 */
[----:B------:R-:W-:Y:S01]  /*f850*/  ISETP.GT.AND P1, PT, R15, 0x1, PT ;  /* 0x000000010f00780c */ /* 0x000fe20003f24270 */
[----:B------:R-:W-:Y:S01]  /*f860*/  UMOV UR16, 0x0 ;  /* 0x0000000000107882 */ /* 0x000fe20000000000 */
[----:B------:R-:W-:Y:S01]  /*f870*/  UMOV UR17, 0x10000000 ;  /* 0x1000000000117882 */ /* 0x000fe20000000000 */
[----:B------:R-:W-:Y:S01]  /*f880*/  ISETP.NE.AND P0, PT, R3, 0x3, PT ;  /* 0x000000030300780c */ /* 0x000fe20003f05270 */
[----:B------:R-:W-:Y:S01]  /*f890*/  VIADD R14, R14, 0x40 ;  /* 0x000000400e0e7836 */ /* 0x000fe20000000000 */
[----:B------:R-:W-:-:S02]  /*f8a0*/  UIADD3 UR7, UR7, 0x100, URZ ;  /* 0x0000010007077890 */ /* 0x000fc4000fffe03f */
[----:B------:R-:W-:Y:S01]  /*f8b0*/  UIADD3 UR19, UR8, 0xc100, URZ ;  /* 0x0000c10008137890 */ /* 0x000fe2000fffe03f */
[----:B------:R-:W-:Y:S02]  /*f8c0*/  SEL R5, RZ, 0x1, P0 ;  /* 0x00000001ff057807 */ /* 0x000fe40000000000 */
[----:B------:R-:W-:Y:S02]  /*f8d0*/  SEL R3, R3, RZ, P0 ;  /* 0x000000ff03037207 */ /* 0x000fe40000000000 */
[----:B------:R-:W-:Y:S01]  /*f8e0*/  UMOV UR8, UR7 ;  /* 0x0000000700087c82 */ /* 0x000fe20008000000 */
[----:B------:R-:W-:Y:S01]  /*f8f0*/  LOP3.LUT R2, R2, R5, RZ, 0x3c, !PT ;  /* 0x0000000502027212 */ /* 0x000fe200078e3cff */
[----:B------:R0:W-:Y:S02]  /*f900*/  UTMALDG.3D.MULTICAST [UR8], [UR14], UR22, desc[UR16] ;  /* 0x000010080e0073b4 */ /* 0x0001e40008011816 */
[----:B0-----:R-:W-:Y:S01]  /*f910*/  UMOV UR8, UR19 ;  /* 0x0000001300087c82 */ /* 0x001fe20008000000 */
[----:B------:R-:W-:-:S02]  /*f920*/  UMOV UR11, UR21 ;  /* 0x00000015000b7c82 */ /* 0x000fc40008000000 */
[----:B------:R0:W-:Y:S02]  /*f930*/  UTMALDG.3D [UR8], [UR30], desc[UR16] ;  /* 0x000010081e0075b4 */ /* 0x0001e40008011000 */
[----:B0-----:R-:W-:Y:S05]  /*f940*/  @P1 BRA `(.L_x_309) ;  /* 0xfffffffc00381947 */ /* 0x001fea000383ffff */
.L_x_306:
[----:B------:R-:W-:Y:S05]  /*f950*/  BSYNC B1 ;  /* 0x0000000000017941 */ /* 0x000fea0003800000 */
.L_x_305:
[----:B------:R-:W2:Y:S01]  /*f960*/  LDL.LU R17, [R1+0x7c] ;  /* 0x00007c0001117983 */ /* 0x000ea20000300800 */
[----:B------:R-:W-:Y:S01]  /*f970*/  LOP3.LUT P1, RZ, R10, 0xff, RZ, 0xc0, !PT ;  /* 0x000000ff0aff7812 */ /* 0x000fe2000782c0ff */
[----:B------:R-:W-:Y:S01]  /*f980*/  VIADD R4, R11, UR20 ;  /* 0x000000140b047c36 */ /* 0x000fe20008000000 */
[----:B------:R-:W-:Y:S01]  /*f990*/  ULDC.64 UR8, c[0x0][0x650] ;  /* 0x0001940000087ab9 */ /* 0x000fe20000000a00 */
[----:B------:R-:W3:Y:S01]  /*f9a0*/  LDL.LU R16, [R1+0x80] ;  /* 0x0000800001107983 */ /* 0x000ee20000300800 */
[----:B------:R-:W-:Y:S01]  /*f9b0*/  IMAD.U32 R6, RZ, RZ, UR20 ;  /* 0x00000014ff067e24 */ /* 0x000fe2000f8e00ff */
[----:B------:R-:W-:Y:S01]  /*f9c0*/  UISETP.GE.U32.AND UP0, UPT, UR20, 0x3, UPT ;  /* 0x000000031400788c */ /* 0x000fe2000bf06070 */
[----:B------:R-:W-:Y:S01]  /*f9d0*/  ISETP.GT.U32.AND P0, PT, R4, 0x2, PT ;  /* 0x000000020400780c */ /* 0x000fe20003f04070 */
[----:B------:R-:W-:Y:S01]  /*f9e0*/  BSSY B1, `(.L_x_310) ;  /* 0x000006e000017945 */ /* 0x000fe20003800000 */
[----:B------:R-:W-:Y:S01]  /*f9f0*/  IMAD.MOV.U32 R7, RZ, RZ, -0x1 ;  /* 0xffffffffff077424 */ /* 0x000fe200078e00ff */
[----:B------:R-:W-:-:S02]  /*fa00*/  PRMT R10, RZ, 0x7610, R10 ;  /* 0x00007610ff0a7816 */ /* 0x000fc4000000000a */
[----:B------:R-:W-:Y:S01]  /*fa10*/  ISETP.LT.U32.AND P0, PT, R6, 0x3, P0 ;  /* 0x000000030600780c */ /* 0x000fe20000701070 */
[----:B------:R-:W-:Y:S01]  /*fa20*/  IMAD.MOV.U32 R6, RZ, RZ, -0x1 ;  /* 0xffffffffff067424 */ /* 0x000fe200078e00ff */
[----:B------:R-:W0:Y:S01]  /*fa30*/  @P1 S2R R0, SR_CgaCtaId ;  /* 0x0000000000001919 */ /* 0x000e220000008800 */
[----:B------:R-:W-:Y:S02]  /*fa40*/  @P1 MOV R3, 0x400 ;  /* 0x0000040000031802 */ /* 0x000fe40000000f00 */
[----:B------:R-:W-:Y:S02]  /*fa50*/  PLOP3.LUT P2, PT, PT, PT, UP0, 0x80, 0x0 ;  /* 0x000000000000781c */ /* 0x000fe40003f4f008 */
[----:B0-----:R-:W-:Y:S01]  /*fa60*/  @P1 LEA R5, R0, R3, 0x18 ;  /* 0x0000000300051211 */ /* 0x001fe200078ec0ff */
[----:B------:R-:W-:-:S03]  /*fa70*/  IMAD.WIDE.U32 R2, R4, -0x55555555, RZ ;  /* 0xaaaaaaab04027825 */ /* 0x000fc600078e00ff */
[----:B------:R0:W-:Y:S01]  /*fa80*/  @P1 SYNCS.ARRIVE.TRANS64.A1T0 RZ, [R5+URZ+0x48], RZ ;  /* 0x000048ff05ff19a7 */ /* 0x0001e2000810003f */
[----:B------:R-:W-:Y:S02]  /*fa90*/  PRMT R2, RZ, 0x7610, R2 ;  /* 0x00007610ff027816 */ /* 0x000fe40000000002 */
[----:B0-----:R-:W-:Y:S02]  /*faa0*/  SHF.R.U32.HI R5, RZ, 0x1, R3 ;  /* 0x00000001ff057819 */ /* 0x001fe40000011603 */
[----:B------:R-:W-:-:S03]  /*fab0*/  SEL R3, RZ, 0x1, !P0 ;  /* 0x00000001ff037807 */ /* 0x000fc60004000000 */
[----:B------:R-:W-:Y:S01]  /*fac0*/  IMAD R11, R5, -0x3, R4 ;  /* 0xfffffffd050b7824 */ /* 0x000fe200078e0204 */
[----:B------:R-:W-:-:S04]  /*fad0*/  LOP3.LUT R8, R8, R3, RZ, 0x3c, !PT ;  /* 0x0000000308087212 */ /* 0x000fc800078e3cff */
[----:B------:R-:W-:Y:S01]  /*fae0*/  @P2 LOP3.LUT R8, R8, 0x1, R5, 0x78, !PT ;  /* 0x0000000108082812 */ /* 0x000fe200078e7805 */
[----:B------:R-:W-:Y:S01]  /*faf0*/  IMAD.MOV.U32 R5, RZ, RZ, -0x1 ;  /* 0xffffffffff057424 */ /* 0x000fe200078e00ff */
[----:B---3--:R-:W-:-:S04]  /*fb00*/  IADD3 R16, P1, R16, UR24, RZ ;  /* 0x0000001810107c10 */ /* 0x008fc8000ff3e0ff */
[----:B--2---:R-:W-:Y:S01]  /*fb10*/  IADD3.X R17, R17, UR18, RZ, P1, !PT ;  /* 0x0000001211117c10 */ /* 0x004fe20008ffe4ff */
[----:B------:R0:W-:Y:S01]  /*fb20*/  STL [R1+0x80], R16 ;  /* 0x0000801001007387 */ /* 0x0001e20000100800 */
[----:B------:R-:W-:-:S03]  /*fb30*/  ISETP.GE.U32.AND P0, PT, R16, UR8, PT ;  /* 0x0000000810007c0c */ /* 0x000fc6000bf06070 */
[----:B------:R0:W-:Y:S01]  /*fb40*/  STL [R1+0x7c], R17 ;  /* 0x00007c1101007387 */ /* 0x0001e20000100800 */
[----:B------:R-:W-:-:S13]  /*fb50*/  ISETP.GE.U32.AND.EX P0, PT, R17, UR9, PT, P0 ;  /* 0x0000000911007c0c */ /* 0x000fda000bf06100 */
[----:B0-----:R-:W-:Y:S05]  /*fb60*/  @P0 BRA `(.L_x_311) ;  /* 0x0000000400540947 */ /* 0x001fea0003800000 */
[----:B------:R-:W-:Y:S01]  /*fb70*/  ULDC.64 UR8, c[0x0][0x628] ;  /* 0x00018a0000087ab9 */ /* 0x000fe20000000a00 */
[----:B------:R-:W0:Y:S01]  /*fb80*/  S2R R12, SR_CTAID.X ;  /* 0x00000000000c7919 */ /* 0x000e220000002500 */
[----:B------:R-:W-:Y:S01]  /*fb90*/  ISETP.NE.U32.AND P0, PT, RZ, UR8, PT ;  /* 0x00000008ff007c0c */ /* 0x000fe2000bf05070 */
[----:B------:R-:W-:Y:S01]  /*fba0*/  ULDC UR10, c[0x0][0x630] ;  /* 0x00018c00000a7ab9 */ /* 0x000fe20000000800 */
[----:B------:R-:W-:Y:S01]  /*fbb0*/  IMAD.MOV.U32 R2, RZ, RZ, R16 ;  /* 0x000000ffff027224 */ /* 0x000fe200078e0010 */
[----:B------:R-:W1:Y:S01]  /*fbc0*/  S2R R9, SR_CTAID.Y ;  /* 0x0000000000097919 */ /* 0x000e620000002600 */
[----:B------:R-:W-:Y:S01]  /*fbd0*/  ISETP.NE.AND.EX P0, PT, RZ, UR9, PT, P0 ;  /* 0x00000009ff007c0c */ /* 0x000fe2000bf05300 */
[----:B------:R-:W-:-:S12]  /*fbe0*/  IMAD.MOV.U32 R3, RZ, RZ, R17 ;  /* 0x000000ffff037224 */ /* 0x000fd800078e0011 */
[----:B------:R-:W-:Y:S05]  /*fbf0*/  @!P0 BRA `(.L_x_312) ;  /* 0x0000000000288947 */ /* 0x000fea0003800000 */
[----:B------:R-:W-:Y:S02]  /*fc00*/  ULDC UR7, c[0x0][0x634] ;  /* 0x00018d0000077ab9 */ /* 0x000fe40000000800 */
[----:B------:R-:W-:-:S05]  /*fc10*/  IADD3 R7, P0, R16, UR7, RZ ;  /* 0x0000000710077c10 */ /* 0x000fca000ff1e0ff */
[----:B------:R-:W-:-:S04]  /*fc20*/  IMAD.X R13, RZ, RZ, R17, P0 ;  /* 0x000000ffff0d7224 */ /* 0x000fc800000e0611 */
[----:B------:R-:W-:-:S04]  /*fc30*/  IMAD.WIDE.U32 R4, R13, UR8, RZ ;  /* 0x000000080d047c25 */ /* 0x000fc8000f8e00ff */
[----:B------:R-:W-:-:S04]  /*fc40*/  IMAD.WIDE.U32 R4, P0, R7, UR9, R4 ;  /* 0x0000000907047c25 */ /* 0x000fc8000f800004 */
[----:B------:R-:W-:-:S04]  /*fc50*/  IMAD.WIDE.U32 R6, R7, UR8, RZ ;  /* 0x0000000807067c25 */ /* 0x000fc8000f8e00ff */
[----:B------:R-:W-:Y:S01]  /*fc60*/  IMAD.X R3, RZ, RZ, RZ, P0 ;  /* 0x000000ffff037224 */ /* 0x000fe200000e06ff */
[----:B------:R-:W-:Y:S01]  /*fc70*/  IADD3 RZ, P0, R7, R4, RZ ;  /* 0x0000000407ff7210 */ /* 0x000fe20007f1e0ff */
[----:B------:R-:W-:-:S04]  /*fc80*/  IMAD.MOV.U32 R2, RZ, RZ, R5 ;  /* 0x000000ffff027224 */ /* 0x000fc800078e0005 */
[----:B------:R-:W-:-:S08]  /*fc90*/  IMAD.WIDE.U32.X R2, R13, UR9, R2, P0 ;  /* 0x000000090d027c25 */ /* 0x000fd000080e0402 */
.L_x_312:
[--C-:B------:R-:W-:Y:S01]  /*fca0*/  SHF.R.U64 R6, R2, UR10, R3.reuse ;  /* 0x0000000a02067c19 */ /* 0x100fe20008001203 */
[----:B------:R-:W-:Y:S01]  /*fcb0*/  ULDC.64 UR8, c[0x0][0x620] ;  /* 0x0001880000087ab9 */ /* 0x000fe20000000a00 */
[----:B------:R-:W-:Y:S01]  /*fcc0*/  SHF.R.U32.HI R2, RZ, UR10, R3 ;  /* 0x0000000aff027c19 */ /* 0x000fe20008011603 */
[----:B------:R-:W-:Y:S01]  /*fcd0*/  IMAD.MOV.U32 R3, RZ, RZ, R17 ;  /* 0x000000ffff037224 */ /* 0x000fe200078e0011 */
[----:B------:R-:W-:Y:S01]  /*fce0*/  IADD3 R5, P0, RZ, -R6, RZ ;  /* 0x80000006ff057210 */ /* 0x000fe20007f1e0ff */
[----:B------:R-:W-:Y:S01]  /*fcf0*/  ULDC UR7, c[0x0][0x150] ;  /* 0x0000540000077ab9 */ /* 0x000fe20000000800 */
[----:B0-----:R-:W-:Y:S01]  /*fd00*/  I2FP.F32.U32 R7, R12 ;  /* 0x0000000c00077245 */ /* 0x001fe20000201000 */
[----:B------:R-:W0:Y:S01]  /*fd10*/  LDC R19, c[0x0][0x144] ;  /* 0x00005100ff137b82 */ /* 0x000e220000000800 */
[----:B------:R-:W-:Y:S01]  /*fd20*/  ULDC.64 UR10, c[0x0][0x640] ;  /* 0x00019000000a7ab9 */ /* 0x000fe20000000a00 */
[----:B------:R-:W-:Y:S01]  /*fd30*/  IMAD.X R2, RZ, RZ, ~R2, P0 ;  /* 0x000000ffff027224 */ /* 0x000fe200000e0e02 */
[----:B------:R-:W-:-:S03]  /*fd40*/  ISETP.NE.U32.AND P0, PT, RZ, UR10, PT ;  /* 0x0000000aff007c0c */ /* 0x000fc6000bf05070 */
[----:B------:R-:W-:Y:S01]  /*fd50*/  IMAD R4, R2, UR8, RZ ;  /* 0x0000000802047c24 */ /* 0x000fe2000f8e02ff */
[----:B------:R-:W-:Y:S01]  /*fd60*/  ISETP.NE.AND.EX P0, PT, RZ, UR11, PT, P0 ;  /* 0x0000000bff007c0c */ /* 0x000fe2000bf05300 */
[----:B------:R-:W-:Y:S01]  /*fd70*/  IMAD.MOV.U32 R2, RZ, RZ, R16 ;  /* 0x000000ffff027224 */ /* 0x000fe200078e0010 */
[----:B------:R-:W2:Y:S03]  /*fd80*/  LDC R14, c[0x0][0x148] ;  /* 0x00005200ff0e7b82 */ /* 0x000ea60000000800 */
[----:B------:R-:W-:Y:S01]  /*fd90*/  IMAD.WIDE.U32 R2, R5, UR8, R2 ;  /* 0x0000000805027c25 */ /* 0x000fe2000f8e0002 */
[----:B------:R-:W-:-:S03]  /*fda0*/  ULDC UR8, c[0x0][0x154] ;  /* 0x0000550000087ab9 */ /* 0x000fc60000000800 */
[----:B------:R-:W-:Y:S02]  /*fdb0*/  IMAD R5, R5, UR9, R4 ;  /* 0x0000000905057c24 */ /* 0x000fe4000f8e0204 */
[----:B------:R-:W-:Y:S01]  /*fdc0*/  FMUL R4, R7, UR7 ;  /* 0x0000000707047c20 */ /* 0x000fe20008400000 */
[----:B------:R-:W-:Y:S01]  /*fdd0*/  ULDC UR7, c[0x0][0x618] ;  /* 0x0001860000077ab9 */ /* 0x000fe20000000800 */
[----:B------:R-:W-:Y:S01]  /*fde0*/  ULDC UR9, c[0x0][0x608] ;  /* 0x0001820000097ab9 */ /* 0x000fe20000000800 */
[----:B------:R-:W-:-:S03]  /*fdf0*/  IMAD.IADD R3, R3, 0x1, R5 ;  /* 0x0000000103037824 */ /* 0x000fc600078e0205 */
[----:B------:R-:W3:Y:S02]  /*fe00*/  F2I.U32.TRUNC.NTZ R4, R4 ;  /* 0x0000000400047305 */ /* 0x000ee4000020f000 */
[----:B------:R-:W-:Y:S02]  /*fe10*/  SHF.R.U64 R7, R2, UR7, R3 ;  /* 0x0000000702077c19 */ /* 0x000fe40008001203 */
[----:B-1----:R-:W-:-:S05]  /*fe20*/  I2FP.F32.U32 R2, R9 ;  /* 0x0000000900027245 */ /* 0x002fca0000201000 */
[----:B------:R-:W-:Y:S01]  /*fe30*/  FMUL R5, R2, UR8 ;  /* 0x0000000802057c20 */ /* 0x000fe20008400000 */
[----:B------:R-:W-:Y:S01]  /*fe40*/  SHF.R.U32.HI R2, RZ, UR7, R3 ;  /* 0x00000007ff027c19 */ /* 0x000fe20008011603 */
[----:B------:R-:W-:Y:S02]  /*fe50*/  ULDC UR7, c[0x0][0x658] ;  /* 0x0001960000077ab9 */ /* 0x000fe40000000800 */
[----:B------:R1:W4:Y:S01]  /*fe60*/  F2I.U32.TRUNC.NTZ R16, R5 ;  /* 0x0000000500107305 */ /* 0x000322000020f000 */
[----:B------:R-:W-:Y:S01]  /*fe70*/  SHF.R.U64 R15, R7, UR9, R2 ;  /* 0x00000009070f7c19 */ /* 0x000fe20008001202 */
[----:B---3--:R-:W-:Y:S01]  /*fe80*/  IMAD.MOV R4, RZ, RZ, -R4 ;  /* 0x000000ffff047224 */ /* 0x008fe200078e0a04 */
[----:B------:R-:W-:-:S03]  /*fe90*/  SHF.R.U32.HI R2, RZ, UR9, R2 ;  /* 0x00000009ff027c19 */ /* 0x000fc60008011602 */
[----:B0-----:R-:W-:Y:S01]  /*fea0*/  IMAD R12, R19, R4, R12 ;  /* 0x00000004130c7224 */ /* 0x001fe200078e020c */
[--C-:B------:R-:W-:Y:S02]  /*feb0*/  SHF.R.U64 R13, R15, UR7, R2.reuse ;  /* 0x000000070f0d7c19 */ /* 0x100fe40008001202 */
[----:B------:R-:W-:-:S03]  /*fec0*/  SHF.R.U32.HI R17, RZ, UR7, R2 ;  /* 0x00000007ff117c19 */ /* 0x000fc60008011602 */
[----:B------:R-:W-:Y:S02]  /*fed0*/  IMAD.MOV.U32 R2, RZ, RZ, R13 ;  /* 0x000000ffff027224 */ /* 0x000fe400078e000d */
[----:B------:R-:W-:Y:S01]  /*fee0*/  IMAD.MOV.U32 R3, RZ, RZ, R17 ;  /* 0x000000ffff037224 */ /* 0x000fe200078e0011 */
[----:B-12-4-:R-:W-:Y:S06]  /*fef0*/  @!P0 BRA `(.L_x_313) ;  /* 0x0000000000288947 */ /* 0x016fec0003800000 */
[----:B------:R-:W-:Y:S02]  /*ff00*/  ULDC UR7, c[0x0][0x64c] ;  /* 0x0001930000077ab9 */ /* 0x000fe40000000800 */
[----:B------:R-:W-:-:S05]  /*ff10*/  IADD3 R3, P0, R13, UR7, RZ ;  /* 0x000000070d037c10 */ /* 0x000fca000ff1e0ff */
[----:B------:R-:W-:-:S04]  /*ff20*/  IMAD.X R17, RZ, RZ, R17, P0 ;  /* 0x000000ffff117224 */ /* 0x000fc800000e0611 */
[----:B------:R-:W-:-:S04]  /*ff30*/  IMAD.WIDE.U32 R4, R17, UR10, RZ ;  /* 0x0000000a11047c25 */ /* 0x000fc8000f8e00ff */
[----:B------:R-:W-:-:S04]  /*ff40*/  IMAD.WIDE.U32 R4, P0, R3, UR11, R4 ;  /* 0x0000000b03047c25 */ /* 0x000fc8000f800004 */
[----:B------:R-:W-:-:S04]  /*ff50*/  IMAD.WIDE.U32 R2, R3, UR10, RZ ;  /* 0x0000000a03027c25 */ /* 0x000fc8000f8e00ff */
[----:B------:R-:W-:Y:S01]  /*ff60*/  IMAD.MOV.U32 R2, RZ, RZ, R5 ;  /* 0x000000ffff027224 */ /* 0x000fe200078e0005 */
[----:B------:R-:W-:Y:S01]  /*ff70*/  IADD3 RZ, P1, R3, R4, RZ ;  /* 0x0000000403ff7210 */ /* 0x000fe20007f3e0ff */
[----:B------:R-:W-:-:S04]  /*ff80*/  IMAD.X R3, RZ, RZ, RZ, P0 ;  /* 0x000000ffff037224 */ /* 0x000fc800000e06ff */
[----:B------:R-:W-:-:S08]  /*ff90*/  IMAD.WIDE.U32.X R2, R17, UR11, R2, P1 ;  /* 0x0000000b11027c25 */ /* 0x000fd000088e0402 */
.L_x_313:
[----:B------:R-:W-:Y:S01]  /*ffa0*/  ULDC UR7, c[0x0][0x648] ;  /* 0x0001920000077ab9 */ /* 0x000fe20000000800 */
[----:B------:R-:W-:Y:S01]  /*ffb0*/  LOP3.LUT R15, R15, UR6, RZ, 0xc0, !PT ;  /* 0x000000060f0f7c12 */ /* 0x000fe2000f8ec0ff */
[----:B------:R-:W-:Y:S01]  /*ffc0*/  IMAD.MOV R16, RZ, RZ, -R16 ;  /* 0x000000ffff107224 */ /* 0x000fe200078e0a10 */
[----:B------:R-:W-:Y:S01]  /*ffd0*/  SHF.R.U64 R2, R2, UR7, R3 ;  /* 0x0000000702027c19 */ /* 0x000fe20008001203 */
[----:B------:R-:W-:Y:S01]  /*ffe0*/  ULDC UR7, c[0x0][0x638] ;  /* 0x00018e0000077ab9 */ /* 0x000fe20000000800 */
[----:B------:R-:W-:Y:S01]  /*fff0*/  ULDC UR8, c[0x0][0x610] ;  /* 0x0001840000087ab9 */ /* 0x000fe20000000800 */
[----:B------:R-:W-:Y:S02]  /*10000*/  @P4 IMAD R12, R14, R16, R9 ;  /* 0x000000100e0c4224 */ /* 0x000fe400078e0209 */
[----:B------:R-:W-:Y:S02]  /*10010*/  IMAD.MOV R4, RZ, RZ, -R2 ;  /* 0x000000ffff047224 */ /* 0x000fe400078e0a02 */
[----:B------:R-:W-:Y:S01]  /*10020*/  IMAD R5, R2, UR5, R15 ;  /* 0x0000000502057c24 */ /* 0x000fe2000f8e020f */
[----:B------:R-:W-:Y:S01]  /*10030*/  LOP3.LUT R2, R7, UR4, RZ, 0xc0, !PT ;  /* 0x0000000407027c12 */ /* 0x000fe2000f8ec0ff */
[----:B------:R-:W-:Y:S01]  /*10040*/  IMAD R13, R4, UR7, R13 ;  /* 0x00000007040d7c24 */ /* 0x000fe2000f8e020d */
[----:B------:R-:W-:Y:S01]  /*10050*/  ULDC UR7, c[0x0][0x600] ;  /* 0x0001800000077ab9 */ /* 0x000fe20000000800 */
[----:B------:R-:W-:-:S02]  /*10060*/  IMAD R5, R5, UR8, R12 ;  /* 0x0000000805057c24 */ /* 0x000fc4000f8e020c */
[----:B------:R-:W-:Y:S02]  /*10070*/  IMAD R4, R13, UR7, R2 ;  /* 0x000000070d047c24 */ /* 0x000fe4000f8e0202 */
[----:B------:R-:W-:-:S03]  /*10080*/  IMAD.MOV.U32 R3, RZ, RZ, 0x1 ;  /* 0x00000001ff037424 */ /* 0x000fc600078e00ff */
[----:B------:R-:W-:Y:S02]  /*10090*/  SEL R7, R4, R5, !P4 ;  /* 0x0000000504077207 */ /* 0x000fe40006000000 */
[----:B------:R-:W-:Y:S02]  /*100a0*/  PRMT R2, R3, 0x7610, R2 ;  /* 0x0000761003027816 */ /* 0x000fe40000000002 */
[----:B------:R-:W-:-:S07]  /*100b0*/  SEL R5, R5, R4, !P4 ;  /* 0x0000000405057207 */ /* 0x000fce0006000000 */
.L_x_311:
[----:B------:R-:W-:Y:S05]  /*100c0*/  BSYNC B1 ;  /* 0x0000000000017941 */ /* 0x000fea0003800000 */
.L_x_310:
[----:B------:R-:W-:-:S13]  /*100d0*/  LOP3.LUT P0, RZ, R2, 0xff, RZ, 0xc0, !PT ;  /* 0x000000ff02ff7812 */ /* 0x000fda000780c0ff */
[----:B------:R-:W-:Y:S05]  /*100e0*/  @P0 BRA `(.L_x_314) ;  /* 0xfffffff400180947 */ /* 0x000fea000383ffff */
[----:B------:R-:W-:Y:S05]  /*100f0*/  BSYNC B0 ;  /* 0x0000000000007941 */ /* 0x000fea0003800000 */
.L_x_303:
[----:B------:R-:W-:-:S03]  /*10100*/  UMOV UR7, 0xffffffff ;  /* 0xffffffff00077882 */ /* 0x000fc60000000000 */
[----:B------:R-:W-:Y:S05]  /*10110*/  BRA.DIV UR7, `(.L_x_315) ;  /* 0x0000000607047947 */ /* 0x000fea000b800000 */
[----:B------:R-:W-:-:S13]  /*10120*/  ELECT P0, URZ, PT ;  /* 0x00000000003f782f */ /* 0x000fda0003800000 */
.L_x_328:
[----:B------:R-:W-:Y:S04]  /*10130*/  BSSY B0, `(.L_x_316) ;  /* 0x0000023000007945 */ /* 0x000fe80003800000 */
[----:B------:R-:W-:Y:S05]  /*10140*/  @!P0 BRA `(.L_x_317) ;  /* 0x0000000000848947 */ /* 0x000fea0003800000 */
[----:B------:R-:W-:-:S04]  /*10150*/  ULOP3.LUT UR7, UR13, 0x2, URZ, 0xfc, !UPT ;  /* 0x000000020d077892 */ /* 0x000fc8000f8efc3f */
[----:B------:R-:W-:-:S06]  /*10160*/  UISETP.NE.AND UP0, UPT, UR7, 0x3, UPT ;  /* 0x000000030700788c */ /* 0x000fcc000bf05270 */
[----:B------:R-:W-:-:S13]  /*10170*/  PLOP3.LUT P0, PT, PT, PT, UP0, 0x80, 0x0 ;  /* 0x000000000000781c */ /* 0x000fda0003f0f008 */
[----:B------:R-:W-:Y:S05]  /*10180*/  @!P0 BRA `(.L_x_318) ;  /* 0x0000000000048947 */ /* 0x000fea0003800000 */
[----:B------:R-:W-:Y:S01]  /*10190*/  BPT.TRAP 0x1 ;  /* 0x000000040000795c */ /* 0x000fe20000300000 */
.L_x_318:
[----:B------:R-:W0:Y:S01]  /*101a0*/  S2R R3, SR_CgaCtaId ;  /* 0x0000000000037919 */ /* 0x000e220000008800 */
[----:B------:R-:W-:Y:S02]  /*101b0*/  MOV R0, 0x400 ;  /* 0x0000040000007802 */ /* 0x000fe40000000f00 */
[----:B------:R-:W-:Y:S02]  /*101c0*/  SHF.L.U32 R2, R8, 0x1f, RZ ;  /* 0x0000001f08027819 */ /* 0x000fe400000006ff */
[----:B0-----:R-:W-:-:S05]  /*101d0*/  LEA R0, R3, R0, 0x18 ;  /* 0x0000000003007211 */ /* 0x001fca00078ec0ff */
[----:B------:R-:W-:-:S04]  /*101e0*/  VIADD R0, R0, 0x18 ;  /* 0x0000001800007836 */ /* 0x000fc80000000000 */
[C---:B------:R-:W-:Y:S02]  /*101f0*/  IMAD R7, R11.reuse, 0x8, R0 ;  /* 0x000000080b077824 */ /* 0x040fe400078e0200 */
[----:B------:R-:W-:Y:S02]  /*10200*/  VIADD R11, R11, 0x1 ;  /* 0x000000010b0b7836 */ /* 0x000fe40000000000 */
[----:B------:R-:W0:Y:S03]  /*10210*/  SYNCS.PHASECHK.TRANS64.TRYWAIT P0, [R7+URZ], R2 ;  /* 0x00000002070075a7 */ /* 0x000e26000800017f */
[----:B------:R-:W-:-:S04]  /*10220*/  ISETP.NE.AND P1, PT, R11, 0x3, PT ;  /* 0x000000030b00780c */ /* 0x000fc80003f25270 */
[----:B------:R-:W-:Y:S02]  /*10230*/  SEL R3, RZ, 0x1, P1 ;  /* 0x00000001ff037807 */ /* 0x000fe40000800000 */
[----:B------:R-:W-:Y:S02]  /*10240*/  SEL R11, R11, RZ, P1 ;  /* 0x000000ff0b0b7207 */ /* 0x000fe40000800000 */
[----:B------:R-:W-:-:S03]  /*10250*/  LOP3.LUT R9, R8, R3, RZ, 0x3c, !PT ;  /* 0x0000000308097212 */ /* 0x000fc600078e3cff */
[----:B------:R-:W-:Y:S01]  /*10260*/  IMAD R6, R11, 0x8, R0 ;  /* 0x000000080b067824 */ /* 0x000fe200078e0200 */
[----:B------:R-:W-:Y:S01]  /*10270*/  SHF.L.U32 R5, R9, 0x1f, RZ ;  /* 0x0000001f09057819 */ /* 0x000fe200000006ff */
[----:B0-----:R-:W-:Y:S06]  /*10280*/  @!P0 BRA `(.L_x_319) ;  /* 0x0000000000c88947 */ /* 0x001fec0003800000 */
.L_x_329:
[----:B------:R-:W1:Y:S01]  /*10290*/  SYNCS.PHASECHK.TRANS64.TRYWAIT P0, [R6+URZ], R5 ;  /* 0x00000005060075a7 */ /* 0x000e62000800017f */
[----:B0-----:R-:W-:-:S05]  /*102a0*/  VIADD R2, R11, 0x1 ;  /* 0x000000010b027836 */ /* 0x001fca0000000000 */
[----:B------:R-:W-:-:S04]  /*102b0*/  ISETP.NE.AND P1, PT, R2, 0x3, PT ;  /* 0x000000030200780c */ /* 0x000fc80003f25270 */
[----:B------:R-:W-:Y:S02]  /*102c0*/  SEL R4, RZ, 0x1, P1 ;  /* 0x00000001ff047807 */ /* 0x000fe40000800000 */
[----:B------:R-:W-:Y:S02]  /*102d0*/  SEL R3, R2, RZ, P1 ;  /* 0x000000ff02037207 */ /* 0x000fe40000800000 */
[----:B------:R-:W-:Y:S01]  /*102e0*/  LOP3.LUT R4, R9, R4, RZ, 0x3c, !PT ;  /* 0x0000000409047212 */ /* 0x000fe200078e3cff */
[----:B-1----:R-:W-:Y:S06]  /*102f0*/  @!P0 BRA `(.L_x_320) ;  /* 0x0000000000c08947 */ /* 0x002fec0003800000 */
.L_x_330:
[----:B------:R-:W-:Y:S01]  /*10300*/  IMAD R3, R3, 0x8, R0 ;  /* 0x0000000803037824 */ /* 0x000fe200078e0200 */
[----:B------:R-:W-:-:S07]  /*10310*/  SHF.L.U32 R0, R4, 0x1f, RZ ;  /* 0x0000001f04007819 */ /* 0x000fce00000006ff */
.L_x_321:
[----:B-1----:R1:W2:Y:S02]  /*10320*/  SYNCS.PHASECHK.TRANS64.TRYWAIT P0, [R3+URZ], R0 ;  /* 0x00000000030075a7 */ /* 0x0022a4000800017f */
[----:B--2---:R-:W-:Y:S05]  /*10330*/  @!P0 NANOSLEEP.SYNCS 0x989680 ;  /* 0x009896800000895d */ /* 0x004fea0003900000 */
[----:B------:R-:W2:Y:S02]  /*10340*/  @!P0 SYNCS.PHASECHK.TRANS64 P0, [R3+URZ], R0 ;  /* 0x00000000030085a7 */ /* 0x000ea4000800007f */
[----:B--2---:R-:W-:Y:S05]  /*10350*/  @!P0 BRA `(.L_x_321) ;  /* 0xfffffffc00f08947 */ /* 0x004fea000383ffff */
.L_x_317:
[----:B------:R-:W-:Y:S05]  /*10360*/  BSYNC B0 ;  /* 0x0000000000007941 */ /* 0x000fea0003800000 */
.L_x_316:
[----:B------:R-:W-:Y:S05]  /*10370*/  EXIT ;  /* 0x000000000000794d */ /* 0x000fea0003800000 */
.L_x_21:
[----:B-1----:R-:W-:-:S04]  /*10380*/  IMAD.U32 R3, RZ, RZ, UR6 ;  /* 0x00000006ff037e24 */ /* 0x002fc8000f8e00ff */
[----:B------:R1:W2:Y:S03]  /*10390*/  SYNCS.PHASECHK.TRANS64.TRYWAIT P1, [R3+URZ], R0 ;  /* 0x00000000030075a7 */ /* 0x0002a6000802017f */
[----:B--2---:R-:W-:Y:S05]  /*103a0*/  @!P1 NANOSLEEP.SYNCS 0x989680 ;  /* 0x009896800000995d */ /* 0x004fea0003900000 */
[----:B------:R-:W2:Y:S02]  /*103b0*/  @!P1 SYNCS.PHASECHK.TRANS64 P1, [R3+URZ], R0 ;  /* 0x00000000030095a7 */ /* 0x000ea4000802007f */
[----:B--2---:R-:W-:Y:S05]  /*103c0*/  @!P1 BRA `(.L_x_21) ;  /* 0xfffffffc00ec9947 */ /* 0x004fea000383ffff */
[----:B------:R-:W-:Y:S05]  /*103d0*/  BRA `(.L_x_20) ;  /* 0xffffff1800687947 */ /* 0x000fea000383ffff */
.L_x_27:
[----:B-----5:R1:W-:Y:S02]  /*103e0*/  STL [R1+0x8c], R0 ;  /* 0x00008c0001007387 */ /* 0x0203e40000100800 */
[----:B-1----:R-:W-:-:S04]  /*103f0*/  IMAD.U32 R0, RZ, RZ, UR16 ;  /* 0x00000010ff007e24 */ /* 0x002fc8000f8e00ff */
[----:B------:R1:W2:Y:S03]  /*10400*/  SYNCS.PHASECHK.TRANS64.TRYWAIT P1, [R0+URZ], R229 ;  /* 0x000000e5000075a7 */ /* 0x0002a6000802017f */
[----:B--2---:R-:W-:Y:S05]  /*10410*/  @!P1 NANOSLEEP.SYNCS 0x989680 ;  /* 0x009896800000995d */ /* 0x004fea0003900000 */
[----:B------:R1:W2:Y:S02]  /*10420*/  @!P1 SYNCS.PHASECHK.TRANS64 P1, [R0+URZ], R229 ;  /* 0x000000e5000095a7 */ /* 0x0002a4000802007f */
[----:B-1----:R1:W5:Y:S02]  /*10430*/  LDL.LU R0, [R1+0x8c] ;  /* 0x00008c0001007983 */ /* 0x0023640000300800 */
[----:B-12---:R-:W-:Y:S05]  /*10440*/  @!P1 BRA `(.L_x_27) ;  /* 0xfffffffc00e49947 */ /* 0x006fea000383ffff */
[----:B------:R-:W-:Y:S05]  /*10450*/  BRA `(.L_x_26) ;  /* 0xffffff2800fc7947 */ /* 0x000fea000383ffff */
.L_x_304:
[----:B------:R-:W-:Y:S01]  /*10460*/  BSSY B1, `(.L_x_322) ;  /* 0x0000006000017945 */ /* 0x000fe20003800000 */
[----:B------:R-:W-:-:S07]  /*10470*/  IMAD.MOV.U32 R2, RZ, RZ, -0x1 ;  /* 0xffffffffff027424 */ /* 0x000fce00078e00ff */
[----:B------:R-:W-:Y:S05]  /*10480*/  WARPSYNC.COLLECTIVE R2, `(.L_x_323) ;  /* 0x00000000020c7348 */ /* 0x000fea0003c00000 */
[----:B------:R-:W-:Y:S02]  /*10490*/  ELECT P0, UR62, PT ;  /* 0x00000000003e782f */ /* 0x000fe40003800000 */
[----:B------:R-:W-:Y:S01]  /*104a0*/  MOV R2, UR62 ;  /* 0x0000003e00027c02 */ /* 0x000fe20008000f00 */
[----:B------:R-:W-:Y:S10]  /*104b0*/  ENDCOLLECTIVE ;  /* 0x000000000000791b */ /* 0x000ff40003800000 */
.L_x_323:
[----:B------:R-:W-:Y:S05]  /*104c0*/  BSYNC B1 ;  /* 0x0000000000017941 */ /* 0x000fea0003800000 */
.L_x_322:
[----:B------:R-:W-:Y:S05]  /*104d0*/  BRA `(.L_x_324) ;  /* 0xfffffff000287947 */ /* 0x000fea000383ffff */
.L_x_307:
[----:B0-----:R0:W2:Y:S02]  /*104e0*/  SYNCS.PHASECHK.TRANS64.TRYWAIT P0, [R13+URZ+0x18], R4 ;  /* 0x000018040d0075a7 */ /* 0x0010a4000800017f */
[----:B--2---:R-:W-:Y:S05]  /*104f0*/  @!P0 NANOSLEEP.SYNCS 0x989680 ;  /* 0x009896800000895d */ /* 0x004fea0003900000 */
[----:B------:R-:W2:Y:S02]  /*10500*/  @!P0 SYNCS.PHASECHK.TRANS64 P0, [R13+URZ+0x18], R4 ;  /* 0x000018040d0085a7 */ /* 0x000ea4000800007f */
[----:B--2---:R-:W-:Y:S05]  /*10510*/  @!P0 BRA `(.L_x_307) ;  /* 0xfffffffc00f08947 */ /* 0x004fea000383ffff */
[----:B------:R-:W-:Y:S05]  /*10520*/  BRA `(.L_x_325) ;  /* 0xfffffff0006c7947 */ /* 0x000fea000383ffff */
.L_x_315:
[----:B------:R-:W-:Y:S01]  /*10530*/  BSSY B0, `(.L_x_326) ;  /* 0x0000006000007945 */ /* 0x000fe20003800000 */
[----:B------:R-:W-:-:S07]  /*10540*/  IMAD.MOV.U32 R2, RZ, RZ, -0x1 ;  /* 0xffffffffff027424 */ /* 0x000fce00078e00ff */
[----:B------:R-:W-:Y:S05]  /*10550*/  WARPSYNC.COLLECTIVE R2, `(.L_x_327) ;  /* 0x00000000020c7348 */ /* 0x000fea0003c00000 */
[----:B------:R-:W-:Y:S02]  /*10560*/  ELECT P0, UR62, PT ;  /* 0x00000000003e782f */ /* 0x000fe40003800000 */
[----:B------:R-:W-:Y:S01]  /*10570*/  MOV R2, UR62 ;  /* 0x0000003e00027c02 */ /* 0x000fe20008000f00 */
[----:B------:R-:W-:Y:S10]  /*10580*/  ENDCOLLECTIVE ;  /* 0x000000000000791b */ /* 0x000ff40003800000 */
.L_x_327:
[----:B------:R-:W-:Y:S05]  /*10590*/  BSYNC B0 ;  /* 0x0000000000007941 */ /* 0x000fea0003800000 */
.L_x_326:
[----:B------:R-:W-:Y:S05]  /*105a0*/  BRA `(.L_x_328) ;  /* 0xfffffff800e07947 */ /* 0x000fea000383ffff */
.L_x_319:
[----:B0-----:R0:W1:Y:S02]  /*105b0*/  SYNCS.PHASECHK.TRANS64.TRYWAIT P0, [R7+URZ], R2 ;  /* 0x00000002070075a7 */ /* 0x001064000800017f */
[----:B-1----:R-:W-:Y:S05]  /*105c0*/  @!P0 NANOSLEEP.SYNCS 0x989680 ;  /* 0x009896800000895d */ /* 0x002fea0003900000 */
[----:B------:R-:W1:Y:S02]  /*105d0*/  @!P0 SYNCS.PHASECHK.TRANS64 P0, [R7+URZ], R2 ;  /* 0x00000002070085a7 */ /* 0x000e64000800007f */
[----:B-1----:R-:W-:Y:S05]  /*105e0*/  @!P0 BRA `(.L_x_319) ;  /* 0xfffffffc00f08947 */ /* 0x002fea000383ffff */
[----:B------:R-:W-:Y:S05]  /*105f0*/  BRA `(.L_x_329) ;  /* 0xfffffffc00247947 */ /* 0x000fea000383ffff */
.L_x_320:
[----:B0-----:R0:W1:Y:S02]  /*10600*/  SYNCS.PHASECHK.TRANS64.TRYWAIT P0, [R6+URZ], R5 ;  /* 0x00000005060075a7 */ /* 0x001064000800017f */
[----:B-1----:R-:W-:Y:S05]  /*10610*/  @!P0 NANOSLEEP.SYNCS 0x989680 ;  /* 0x009896800000895d */ /* 0x002fea0003900000 */
[----:B------:R-:W1:Y:S02]  /*10620*/  @!P0 SYNCS.PHASECHK.TRANS64 P0, [R6+URZ], R5 ;  /* 0x00000005060085a7 */ /* 0x000e64000800007f */
[----:B-1----:R-:W-:Y:S05]  /*10630*/  @!P0 BRA `(.L_x_320) ;  /* 0xfffffffc00f08947 */ /* 0x002fea000383ffff */
[----:B------:R-:W-:Y:S05]  /*10640*/  BRA `(.L_x_330) ;  /* 0xfffffffc002c7947 */ /* 0x000fea000383ffff */
.L_x_331:
[----:B------:R-:W-:-:S00]  /*10650*/  BRA `(.L_x_331) ;  /* 0xfffffffc00fc7947 */ /* 0x000fc0000383ffff */
[----:B------:R-:W-:-:S00]  /*10660*/  NOP ;  /* 0x0000000000007918 */ /* 0x000fc00000000000 */
        /* <DEDUP_REMOVED lines=9> */
.L_x_332:


//--------------------- .nv.shared._ZN7cutlass13device_kernelINS_4gemm6kernel13GemmUniversalIN4cute5tupleIJiiiiEEENS1_10collective13CollectiveMmaINS1_37MainloopSm90TmaGmmaWarpSpecializedFP8ILi3ENS5_IJNS4_1CILi1EEENSA_ILi2EEESB_EEENS1_35KernelTmaWarpSpecializedCooperativeEEENS5_IJNSA_ILi256EEENSA_ILi128EEENSA_ILi64EEEEEENS_12float_e4m3_tENS5_IJlSB_lEEESK_SL_NS4_8TiledMMAINS4_8MMA_AtomIJNS4_4SM904GMMA31MMA_64x128x32_F32E4M3E4M3_SS_TNILNSP_7ScaleInE1ELSR_1EEEEEENS4_6LayoutINS5_IJSC_SB_SB_EEENS5_IJSB_NSA_ILi0EEESW_EEEEENS5_IJNS4_10UnderscoreESZ_SZ_EEEEENS4_23SM90_TMA_LOAD_MULTICASTENS4_14ComposedLayoutINS4_7SwizzleILi2ELi4ELi3EEENS4_18smem_ptr_flag_bitsILi8EEENSU_INS5_IJNSA_ILi8EEESI_EEENS5_IJSI_SB_EEEEEEEvNS4_8identityENS4_13SM90_TMA_LOADES1C_vS1D_EENS_8epilogue10collective6detail29Sm90TmaWarpSpecializedAdapterINS1H_15DefaultEpilogueISK_SL_SL_NS1G_6thread17LinearCombinationISK_Li1EffLNS1L_9ScaleType4KindE0ELNS_15FloatRoundStyleE2ESK_EENS1_15EpilogueDefaultEEEEEvvEEEEvNT_6ParamsE --------------------------
	.section	.nv.shared._ZN7cutlass13device_kernelINS_4gemm6kernel13GemmUniversalIN4cute5tupleIJiiiiEEENS1_10collective13CollectiveMmaINS1_37MainloopSm90TmaGmmaWarpSpecializedFP8ILi3ENS5_IJNS4_1CILi1EEENSA_ILi2EEESB_EEENS1_35KernelTmaWarpSpecializedCooperativeEEENS5_IJNSA_ILi256EEENSA_ILi128EEENSA_ILi64EEEEEENS_12float_e4m3_tENS5_IJlSB_lEEESK_SL_NS4_8TiledMMAINS4_8MMA_AtomIJNS4_4SM904GMMA31MMA_64x128x32_F32E4M3E4M3_SS_TNILNSP_7ScaleInE1ELSR_1EEEEEENS4_6LayoutINS5_IJSC_SB_SB_EEENS5_IJSB_NSA_ILi0EEESW_EEEEENS5_IJNS4_10UnderscoreESZ_SZ_EEEEENS4_23SM90_TMA_LOAD_MULTICASTENS4_14ComposedLayoutINS4_7SwizzleILi2ELi4ELi3EEENS4_18smem_ptr_flag_bitsILi8EEENSU_INS5_IJNSA_ILi8EEESI_EEENS5_IJSI_SB_EEEEEEEvNS4_8identityENS4_13SM90_TMA_LOADES1C_vS1D_EENS_8epilogue10collective6detail29Sm90TmaWarpSpecializedAdapterINS1H_15DefaultEpilogueISK_SL_SL_NS1G_6thread17LinearCombinationISK_Li1EffLNS1L_9ScaleType4KindE0ELNS_15FloatRoundStyleE2ESK_EENS1_15EpilogueDefaultEEEEEvvEEEEvNT_6ParamsE,"aw",@nobits
	.sectionflags	@""
	.align	16
	.zero		1024


//--------------------- .nv.shared.reserved.0     --------------------------
	.section	.nv.shared.reserved.0,"aw",@nobits
	.weak		__nv_reservedSMEM_offset_0_alias
	.size		__nv_reservedSMEM_offset_0_alias, 0, 0
	.other		__nv_reservedSMEM_offset_0_alias,@"STO_CUDA_RESERVED_SHARED STV_DEFAULT"
__nv_reservedSMEM_offset_0_alias:
	.zero		0


//--------------------- .nv.global                --------------------------
	.section	.nv.global,"aw",@nobits
.nv.global:
	.type		_ZN39_INTERNAL_f0abbb65_4_k_cu_542ce131_43734cute1_E,@object
	.size		_ZN39_INTERNAL_f0abbb65_4_k_cu_542ce131_43734cute1_E,(_ZN39_INTERNAL_f0abbb65_4_k_cu_542ce131_43734cuda3std3__45__cpo6cbeginE - _ZN39_INTERNAL_f0abbb65_4_k_cu_542ce131_43734cute1_E)
_ZN39_INTERNAL_f0abbb65_4_k_cu_542ce131_43734cute1_E:
	.zero		1
	.type		_ZN39_INTERNAL_f0abbb65_4_k_cu_542ce131_43734cuda3std3__45__cpo6cbeginE,@object
	.size		_ZN39_INTERNAL_f0abbb65_4_k_cu_542ce131_43734cuda3std3__45__cpo6cbeginE,(_ZN39_INTERNAL_f0abbb65_4_k_cu_542ce131_43734cuda3std3__48in_placeE - _ZN39_INTERNAL_f0abbb65_4_k_cu_542ce131_43734cuda3std3__45__cpo6cbeginE)
_ZN39_INTERNAL_f0abbb65_4_k_cu_542ce131_43734cuda3std3__45__cpo6cbeginE:
	.zero		1
	.type		_ZN39_INTERNAL_f0abbb65_4_k_cu_542ce131_43734cuda3std3__48in_placeE,@object
	.size		_ZN39_INTERNAL_f0abbb65_4_k_cu_542ce131_43734cuda3std3__48in_placeE,(_ZN39_INTERNAL_f0abbb65_4_k_cu_542ce131_43734cuda3std6ranges3__45__cpo9iter_moveE - _ZN39_INTERNAL_f0abbb65_4_k_cu_542ce131_43734cuda3std3__48in_placeE)
_ZN39_INTERNAL_f0abbb65_4_k_cu_542ce131_43734cuda3std3__48in_placeE:
	.zero		1
	.type		_ZN39_INTERNAL_f0abbb65_4_k_cu_542ce131_43734cuda3std6ranges3__45__cpo9iter_moveE,@object
	.size		_ZN39_INTERNAL_f0abbb65_4_k_cu_542ce131_43734cuda3std6ranges3__45__cpo9iter_moveE,(_ZN39_INTERNAL_f0abbb65_4_k_cu_542ce131_43734cuda3std3__45__cpo5beginE - _ZN39_INTERNAL_f0abbb65_4_k_cu_542ce131_43734cuda3std6ranges3__45__cpo9iter_moveE)
_ZN39_INTERNAL_f0abbb65_4_k_cu_542ce131_43734cuda3std6ranges3__45__cpo9iter_moveE:
	.zero		1
	.type		_ZN39_INTERNAL_f0abbb65_4_k_cu_542ce131_43734cuda3std3__45__cpo5beginE,@object
	.size		_ZN39_INTERNAL_f0abbb65_4_k_cu_542ce131_43734cuda3std3__45__cpo5beginE,(_ZN39_INTERNAL_f0abbb65_4_k_cu_542ce131_43734cuda3std3__441_GLOBAL__N__f0abbb65_4_k_cu_542ce131_43736ignoreE - _ZN39_INTERNAL_f0abbb65_4_k_cu_542ce131_43734cuda3std3__45__cpo5beginE)
_ZN39_INTERNAL_f0abbb65_4_k_cu_542ce131_43734cuda3std3__45__cpo5beginE:
	.zero		1
	.type		_ZN39_INTERNAL_f0abbb65_4_k_cu_542ce131_43734cuda3std3__441_GLOBAL__N__f0abbb65_4_k_cu_542ce131_43736ignoreE,@object
	.size		_ZN39_INTERNAL_f0abbb65_4_k_cu_542ce131_43734cuda3std3__441_GLOBAL__N__f0abbb65_4_k_cu_542ce131_43736ignoreE,(_ZN39_INTERNAL_f0abbb65_4_k_cu_542ce131_43734cute7productE - _ZN39_INTERNAL_f0abbb65_4_k_cu_542ce131_43734cuda3std3__441_GLOBAL__N__f0abbb65_4_k_cu_542ce131_43736ignoreE)
_ZN39_INTERNAL_f0abbb65_4_k_cu_542ce131_43734cuda3std3__441_GLOBAL__N__f0abbb65_4_k_cu_542ce131_43736ignoreE:
	.zero		1
	.type		_ZN39_INTERNAL_f0abbb65_4_k_cu_542ce131_43734cute7productE,@object
	.size		_ZN39_INTERNAL_f0abbb65_4_k_cu_542ce131_43734cute7productE,(_ZN39_INTERNAL_f0abbb65_4_k_cu_542ce131_43734cuda3std3__45__cpo3endE - _ZN39_INTERNAL_f0abbb65_4_k_cu_542ce131_43734cute7productE)
_ZN39_INTERNAL_f0abbb65_4_k_cu_542ce131_43734cute7productE:
	.zero		1
	.type		_ZN39_INTERNAL_f0abbb65_4_k_cu_542ce131_43734cuda3std3__45__cpo3endE,@object
	.size		_ZN39_INTERNAL_f0abbb65_4_k_cu_542ce131_43734cuda3std3__45__cpo3endE,(_ZN39_INTERNAL_f0abbb65_4_k_cu_542ce131_43734cuda3std3__419piecewise_constructE - _ZN39_INTERNAL_f0abbb65_4_k_cu_542ce131_43734cuda3std3__45__cpo3endE)
_ZN39_INTERNAL_f0abbb65_4_k_cu_542ce131_43734cuda3std3__45__cpo3endE:
	.zero		1
	.type		_ZN39_INTERNAL_f0abbb65_4_k_cu_542ce131_43734cuda3std3__419piecewise_constructE,@object
	.size		_ZN39_INTERNAL_f0abbb65_4_k_cu_542ce131_43734cuda3std3__419piecewise_constructE,(_ZN39_INTERNAL_f0abbb65_4_k_cu_542ce131_43734cuda3std3__45__cpo4cendE - _ZN39_INTERNAL_f0abbb65_4_k_cu_542ce131_43734cuda3std3__419piecewise_constructE)
_ZN39_INTERNAL_f0abbb65_4_k_cu_542ce131_43734cuda3std3__419piecewise_constructE:
	.zero		1
	.type		_ZN39_INTERNAL_f0abbb65_4_k_cu_542ce131_43734cuda3std3__45__cpo4cendE,@object
	.size		_ZN39_INTERNAL_f0abbb65_4_k_cu_542ce131_43734cuda3std3__45__cpo4cendE,(_ZN39_INTERNAL_f0abbb65_4_k_cu_542ce131_43734cuda3std6ranges3__45__cpo4swapE - _ZN39_INTERNAL_f0abbb65_4_k_cu_542ce131_43734cuda3std3__45__cpo4cendE)
_ZN39_INTERNAL_f0abbb65_4_k_cu_542ce131_43734cuda3std3__45__cpo4cendE:
	.zero		1
	.type		_ZN39_INTERNAL_f0abbb65_4_k_cu_542ce131_43734cuda3std6ranges3__45__cpo4swapE,@object
	.size		_ZN39_INTERNAL_f0abbb65_4_k_cu_542ce131_43734cuda3std6ranges3__45__cpo4swapE,(.L_7 - _ZN39_INTERNAL_f0abbb65_4_k_cu_542ce131_43734cuda3std6ranges3__45__cpo4swapE)
_ZN39_INTERNAL_f0abbb65_4_k_cu_542ce131_43734cuda3std6ranges3__45__cpo4swapE:
	.zero		1
.L_7:


//--------------------- .nv.constant0._ZN7cutlass13device_kernelINS_4gemm6kernel13GemmUniversalIN4cute5tupleIJiiiiEEENS1_10collective13CollectiveMmaINS1_37MainloopSm90TmaGmmaWarpSpecializedFP8ILi3ENS5_IJNS4_1CILi1EEENSA_ILi2EEESB_EEENS1_35KernelTmaWarpSpecializedCooperativeEEENS5_IJNSA_ILi256EEENSA_ILi128EEENSA_ILi64EEEEEENS_12float_e4m3_tENS5_IJlSB_lEEESK_SL_NS4_8TiledMMAINS4_8MMA_AtomIJNS4_4SM904GMMA31MMA_64x128x32_F32E4M3E4M3_SS_TNILNSP_7ScaleInE1ELSR_1EEEEEENS4_6LayoutINS5_IJSC_SB_SB_EEENS5_IJSB_NSA_ILi0EEESW_EEEEENS5_IJNS4_10UnderscoreESZ_SZ_EEEEENS4_23SM90_TMA_LOAD_MULTICASTENS4_14ComposedLayoutINS4_7SwizzleILi2ELi4ELi3EEENS4_18smem_ptr_flag_bitsILi8EEENSU_INS5_IJNSA_ILi8EEESI_EEENS5_IJSI_SB_EEEEEEEvNS4_8identityENS4_13SM90_TMA_LOADES1C_vS1D_EENS_8epilogue10collective6detail29Sm90TmaWarpSpecializedAdapterINS1H_15DefaultEpilogueISK_SL_SL_NS1G_6thread17LinearCombinationISK_Li1EffLNS1L_9ScaleType4KindE0ELNS_15FloatRoundStyleE2ESK_EENS1_15EpilogueDefaultEEEEEvvEEEEvNT_6ParamsE --------------------------
	.section	.nv.constant0._ZN7cutlass13device_kernelINS_4gemm6kernel13GemmUniversalIN4cute5tupleIJiiiiEEENS1_10collective13CollectiveMmaINS1_37MainloopSm90TmaGmmaWarpSpecializedFP8ILi3ENS5_IJNS4_1CILi1EEENSA_ILi2EEESB_EEENS1_35KernelTmaWarpSpecializedCooperativeEEENS5_IJNSA_ILi256EEENSA_ILi128EEENSA_ILi64EEEEEENS_12float_e4m3_tENS5_IJlSB_lEEESK_SL_NS4_8TiledMMAINS4_8MMA_AtomIJNS4_4SM904GMMA31MMA_64x128x32_F32E4M3E4M3_SS_TNILNSP_7ScaleInE1ELSR_1EEEEEENS4_6LayoutINS5_IJSC_SB_SB_EEENS5_IJSB_NSA_ILi0EEESW_EEEEENS5_IJNS4_10UnderscoreESZ_SZ_EEEEENS4_23SM90_TMA_LOAD_MULTICASTENS4_14ComposedLayoutINS4_7SwizzleILi2ELi4ELi3EEENS4_18smem_ptr_flag_bitsILi8EEENSU_INS5_IJNSA_ILi8EEESI_EEENS5_IJSI_SB_EEEEEEEvNS4_8identityENS4_13SM90_TMA_LOADES1C_vS1D_EENS_8epilogue10collective6detail29Sm90TmaWarpSpecializedAdapterINS1H_15DefaultEpilogueISK_SL_SL_NS1G_6thread17LinearCombinationISK_Li1EffLNS1L_9ScaleType4KindE0ELNS_15FloatRoundStyleE2ESK_EENS1_15EpilogueDefaultEEEEEvvEEEEvNT_6ParamsE,"a",@progbits
	.sectionflags	@""
	.align	4
.nv.constant0._ZN7cutlass13device_kernelINS_4gemm6kernel13GemmUniversalIN4cute5tupleIJiiiiEEENS1_10collective13CollectiveMmaINS1_37MainloopSm90TmaGmmaWarpSpecializedFP8ILi3ENS5_IJNS4_1CILi1EEENSA_ILi2EEESB_EEENS1_35KernelTmaWarpSpecializedCooperativeEEENS5_IJNSA_ILi256EEENSA_ILi128EEENSA_ILi64EEEEEENS_12float_e4m3_tENS5_IJlSB_lEEESK_SL_NS4_8TiledMMAINS4_8MMA_AtomIJNS4_4SM904GMMA31MMA_64x128x32_F32E4M3E4M3_SS_TNILNSP_7ScaleInE1ELSR_1EEEEEENS4_6LayoutINS5_IJSC_SB_SB_EEENS5_IJSB_NSA_ILi0EEESW_EEEEENS5_IJNS4_10UnderscoreESZ_SZ_EEEEENS4_23SM90_TMA_LOAD_MULTICASTENS4_14ComposedLayoutINS4_7SwizzleILi2ELi4ELi3EEENS4_18smem_ptr_flag_bitsILi8EEENSU_INS5_IJNSA_ILi8EEESI_EEENS5_IJSI_SB_EEEEEEEvNS4_8identityENS4_13SM90_TMA_LOADES1C_vS1D_EENS_8epilogue10collective6detail29Sm90TmaWarpSpecializedAdapterINS1H_15DefaultEpilogueISK_SL_SL_NS1G_6thread17LinearCombinationISK_Li1EffLNS1L_9ScaleType4KindE0ELNS_15FloatRoundStyleE2ESK_EENS1_15EpilogueDefaultEEEEEvvEEEEvNT_6ParamsE:
	.zero		1664


//--------------------- SYMBOLS --------------------------

	.type		.nv.reservedSmem.offset0,@object
	.size		.nv.reservedSmem.offset0,0x4
